// auto-generated by cutlass_sweep.conv — config: {"arch": "sm_90", "cluster_m": 1, "cluster_n": 1, "conv_kind": "fprop", "dtype": "fp16", "ndim": 2, "tile_k": 64, "tile_m": 256, "tile_n": 64}
#include "cutlass/cutlass.h"
#include "cute/tensor.hpp"
#include "cutlass/kernel_hardware_info.hpp"
#include "cutlass/conv/convolution.h"
#include "cutlass/conv/dispatch_policy.hpp"
#include "cutlass/conv/collective/collective_builder.hpp"
#include "cutlass/conv/kernel/conv_universal.hpp"
#include "cutlass/conv/device/conv_universal_adapter.hpp"
#include "cutlass/epilogue/collective/collective_builder.hpp"

using namespace cute;
using Elem = cutlass::half_t;
using Acc  = float;
using LayoutAB = cutlass::layout::TensorNHWC;
using LayoutC  = cutlass::layout::TensorNHWC;
constexpr auto ConvOp = cutlass::conv::Operator::kFprop;
using TileShape    = Shape<_256, _64, Shape<_64>>;
using ClusterShape = Shape<_1, _1, _1>;

using CollectiveEpilogue = typename cutlass::epilogue::collective::CollectiveBuilder<
    cutlass::arch::Sm90, cutlass::arch::OpClassTensorOp,
    TileShape, ClusterShape,
    cutlass::epilogue::collective::EpilogueTileAuto,
    Acc, Acc,
    Elem, LayoutC, 128 / cutlass::sizeof_bits<Elem>::value,
    Elem, LayoutC, 128 / cutlass::sizeof_bits<Elem>::value,
    cutlass::epilogue::collective::EpilogueScheduleAuto
  >::CollectiveOp;

using CollectiveMainloop = typename cutlass::conv::collective::CollectiveBuilder<
    cutlass::arch::Sm90, cutlass::arch::OpClassTensorOp, ConvOp,
    Elem, LayoutAB, 128 / cutlass::sizeof_bits<Elem>::value,
    Elem, LayoutAB, 128 / cutlass::sizeof_bits<Elem>::value,
    Acc,
    TileShape, ClusterShape,
    cutlass::conv::collective::StageCountAutoCarveout<
        static_cast<int>(sizeof(typename CollectiveEpilogue::SharedStorage))>,
    cutlass::conv::collective::KernelScheduleAuto
  >::CollectiveOp;

using ProblemShape = cutlass::conv::ConvProblemShape<
    ConvOp, CollectiveMainloop::DispatchPolicy::NumSpatialDimensions>;
using ConvKernel = cutlass::conv::kernel::ConvUniversal<
    ProblemShape, CollectiveMainloop, CollectiveEpilogue>;
using Conv = cutlass::conv::device::ConvUniversalAdapter<ConvKernel>;

auto* _anchor = &cutlass::device_kernel<ConvKernel>;


// ===== COMPILED SASS (sm_90a) =====

	.target	sm_90a

	.elftype	@"ET_EXEC"


//--------------------- .note.nv.tkinfo           --------------------------
	.section	.note.nv.tkinfo,"",@"SHT_NOTE"
	.sectionflags	@"SHF_NOTE_NV_TKINFO"
	.tkinfo
        /*0018*/ 	.word	0x00000002
        /*0030*/ 	.string	""
        /*0030*/ 	.string	"ptxas"
        /*0030*/ 	.string	"Cuda compilation tools, release 13.0, V13.0.88"
        /*0030*/ 	.string	"Build cuda_13.0.r13.0/compiler.36424714_0"
        /*0030*/ 	.string	"-arch sm_90a -m 64 "



//--------------------- .note.nv.cuinfo           --------------------------
	.section	.note.nv.cuinfo,"",@"SHT_NOTE"
	.sectionflags	@"SHF_NOTE_NV_CUINFO"
        /*0018*/ 	.short	0x0002
        /*001a*/ 	.short	0x005a
        /*001c*/ 	.short	0x0082
	.zero		2


//--------------------- .nv.info                  --------------------------
	.section	.nv.info,"",@"SHT_CUDA_INFO"
	.align	4


	//----- nvinfo : EIATTR_REGCOUNT
	.align		4
        /*0000*/ 	.byte	0x04, 0x2f
        /*0002*/ 	.short	(.L_12 - .L_11)
	.align		4
.L_11:
        /*0004*/ 	.word	index@(_ZN7cutlass13device_kernelINS_4conv6kernel13ConvUniversalINS1_16ConvProblemShapeILNS1_8OperatorE0ELi2EEENS1_10collective14CollectiveConvINS1_46MainloopSm90TmaGmmaWarpSpecializedImplicitGemmILS5_0ELi5ELi2EN4cute5tupleIJNSA_1CILi1EEESD_SD_EEENS1_36KernelImplicitTmaWarpSpecializedSm90ELi1EEENSB_IJNSC_ILi256EEENSC_ILi64EEENSB_IJSI_EEEEEENS_6half_tESL_NSA_8TiledMMAINSA_8MMA_AtomIJNSA_4SM904GMMA25MMA_64x64x16_F32F16F16_SSILNSP_5MajorE0ELSR_0ELNSP_7ScaleInE1ELSS_1EEEEEENSA_6LayoutISE_NSB_IJNSC_ILi0EEESW_SW_EEEEENSB_IJNSA_10UnderscoreESZ_SZ_EEEEENS7_6detail26Sm90ImplicitGemmTileTraitsINSA_20SM90_TMA_LOAD_IM2COLENSA_14ComposedLayoutINSA_7SwizzleILi3ELi4ELi3EEENSA_18smem_ptr_flag_bitsILi16EEENSV_INSB_IJNSB_IJNSC_ILi8EEENSC_ILi32EEEEEENSB_IJSI_SD_EEENSB_IJSD_NSC_ILi5EEEEEEEEENSB_IJNSB_IJSI_NSC_ILi512EEEEEENSB_IJSD_SW_EEENSB_IJSW_NSC_ILi16384EEEEEEEEEEEEEvEENS13_INSA_13SM90_TMA_LOADENS15_IS17_S19_NSV_INSB_IJNSB_IJS1A_S1A_EEES1D_S1F_EEENSB_IJS1I_S1J_NSB_IJSW_NSC_ILi4096EEEEEEEEEEEEEvEEEENS_8epilogue10collective6detail29Sm90TmaWarpSpecializedAdapterINS21_15DefaultEpilogueISL_NSB_IJNSB_IJlllEEESD_SW_EEES26_NS20_6thread17LinearCombinationISL_Li1EffLNS27_9ScaleType4KindE0ELNS_15FloatRoundStyleE2ESL_EENS_4gemm15EpilogueDefaultEEEEEvvEEEEvNT_6ParamsE)
        /*0008*/ 	.word	0x0000009a


	//----- nvinfo : EIATTR_FRAME_SIZE
	.align		4
.L_12:
        /*000c*/ 	.byte	0x04, 0x11
        /*000e*/ 	.short	(.L_14 - .L_13)
	.align		4
.L_13:
        /*0010*/ 	.word	index@(_ZN7cutlass13device_kernelINS_4conv6kernel13ConvUniversalINS1_16ConvProblemShapeILNS1_8OperatorE0ELi2EEENS1_10collective14CollectiveConvINS1_46MainloopSm90TmaGmmaWarpSpecializedImplicitGemmILS5_0ELi5ELi2EN4cute5tupleIJNSA_1CILi1EEESD_SD_EEENS1_36KernelImplicitTmaWarpSpecializedSm90ELi1EEENSB_IJNSC_ILi256EEENSC_ILi64EEENSB_IJSI_EEEEEENS_6half_tESL_NSA_8TiledMMAINSA_8MMA_AtomIJNSA_4SM904GMMA25MMA_64x64x16_F32F16F16_SSILNSP_5MajorE0ELSR_0ELNSP_7ScaleInE1ELSS_1EEEEEENSA_6LayoutISE_NSB_IJNSC_ILi0EEESW_SW_EEEEENSB_IJNSA_10UnderscoreESZ_SZ_EEEEENS7_6detail26Sm90ImplicitGemmTileTraitsINSA_20SM90_TMA_LOAD_IM2COLENSA_14ComposedLayoutINSA_7SwizzleILi3ELi4ELi3EEENSA_18smem_ptr_flag_bitsILi16EEENSV_INSB_IJNSB_IJNSC_ILi8EEENSC_ILi32EEEEEENSB_IJSI_SD_EEENSB_IJSD_NSC_ILi5EEEEEEEEENSB_IJNSB_IJSI_NSC_ILi512EEEEEENSB_IJSD_SW_EEENSB_IJSW_NSC_ILi16384EEEEEEEEEEEEEvEENS13_INSA_13SM90_TMA_LOADENS15_IS17_S19_NSV_INSB_IJNSB_IJS1A_S1A_EEES1D_S1F_EEENSB_IJS1I_S1J_NSB_IJSW_NSC_ILi4096EEEEEEEEEEEEEvEEEENS_8epilogue10collective6detail29Sm90TmaWarpSpecializedAdapterINS21_15DefaultEpilogueISL_NSB_IJNSB_IJlllEEESD_SW_EEES26_NS20_6thread17LinearCombinationISL_Li1EffLNS27_9ScaleType4KindE0ELNS_15FloatRoundStyleE2ESL_EENS_4gemm15EpilogueDefaultEEEEEvvEEEEvNT_6ParamsE)
        /*0014*/ 	.word	0x00000000


	//----- nvinfo : EIATTR_MIN_STACK_SIZE
	.align		4
.L_14:
        /*0018*/ 	.byte	0x04, 0x12
        /*001a*/ 	.short	(.L_16 - .L_15)
	.align		4
.L_15:
        /*001c*/ 	.word	index@(_ZN7cutlass13device_kernelINS_4conv6kernel13ConvUniversalINS1_16ConvProblemShapeILNS1_8OperatorE0ELi2EEENS1_10collective14CollectiveConvINS1_46MainloopSm90TmaGmmaWarpSpecializedImplicitGemmILS5_0ELi5ELi2EN4cute5tupleIJNSA_1CILi1EEESD_SD_EEENS1_36KernelImplicitTmaWarpSpecializedSm90ELi1EEENSB_IJNSC_ILi256EEENSC_ILi64EEENSB_IJSI_EEEEEENS_6half_tESL_NSA_8TiledMMAINSA_8MMA_AtomIJNSA_4SM904GMMA25MMA_64x64x16_F32F16F16_SSILNSP_5MajorE0ELSR_0ELNSP_7ScaleInE1ELSS_1EEEEEENSA_6LayoutISE_NSB_IJNSC_ILi0EEESW_SW_EEEEENSB_IJNSA_10UnderscoreESZ_SZ_EEEEENS7_6detail26Sm90ImplicitGemmTileTraitsINSA_20SM90_TMA_LOAD_IM2COLENSA_14ComposedLayoutINSA_7SwizzleILi3ELi4ELi3EEENSA_18smem_ptr_flag_bitsILi16EEENSV_INSB_IJNSB_IJNSC_ILi8EEENSC_ILi32EEEEEENSB_IJSI_SD_EEENSB_IJSD_NSC_ILi5EEEEEEEEENSB_IJNSB_IJSI_NSC_ILi512EEEEEENSB_IJSD_SW_EEENSB_IJSW_NSC_ILi16384EEEEEEEEEEEEEvEENS13_INSA_13SM90_TMA_LOADENS15_IS17_S19_NSV_INSB_IJNSB_IJS1A_S1A_EEES1D_S1F_EEENSB_IJS1I_S1J_NSB_IJSW_NSC_ILi4096EEEEEEEEEEEEEvEEEENS_8epilogue10collective6detail29Sm90TmaWarpSpecializedAdapterINS21_15DefaultEpilogueISL_NSB_IJNSB_IJlllEEESD_SW_EEES26_NS20_6thread17LinearCombinationISL_Li1EffLNS27_9ScaleType4KindE0ELNS_15FloatRoundStyleE2ESL_EENS_4gemm15EpilogueDefaultEEEEEvvEEEEvNT_6ParamsE)
        /*0020*/ 	.word	0x00000000
.L_16:


//--------------------- .nv.compat                --------------------------
	.section	.nv.compat,"",@"SHT_CUDA_COMPAT_INFO"
	.align	4
        /*0000*/ 	.byte	0x02, 0x09, 0x01, 0x00, 0x02, 0x02, 0x04, 0x00, 0x02, 0x05, 0x05, 0x00, 0x03, 0x07, 0x01, 0x01
        /*0010*/ 	.byte	0x02, 0x03, 0x01, 0x00, 0x02, 0x06, 0x01, 0x00, 0x04, 0x0b, 0x08, 0x00, 0x00, 0x00, 0x00, 0x00
        /*0020*/ 	.byte	0x00, 0x00, 0x00, 0x00


//--------------------- .nv.info._ZN7cutlass13device_kernelINS_4conv6kernel13ConvUniversalINS1_16ConvProblemShapeILNS1_8OperatorE0ELi2EEENS1_10collective14CollectiveConvINS1_46MainloopSm90TmaGmmaWarpSpecializedImplicitGemmILS5_0ELi5ELi2EN4cute5tupleIJNSA_1CILi1EEESD_SD_EEENS1_36KernelImplicitTmaWarpSpecializedSm90ELi1EEENSB_IJNSC_ILi256EEENSC_ILi64EEENSB_IJSI_EEEEEENS_6half_tESL_NSA_8TiledMMAINSA_8MMA_AtomIJNSA_4SM904GMMA25MMA_64x64x16_F32F16F16_SSILNSP_5MajorE0ELSR_0ELNSP_7ScaleInE1ELSS_1EEEEEENSA_6LayoutISE_NSB_IJNSC_ILi0EEESW_SW_EEEEENSB_IJNSA_10UnderscoreESZ_SZ_EEEEENS7_6detail26Sm90ImplicitGemmTileTraitsINSA_20SM90_TMA_LOAD_IM2COLENSA_14ComposedLayoutINSA_7SwizzleILi3ELi4ELi3EEENSA_18smem_ptr_flag_bitsILi16EEENSV_INSB_IJNSB_IJNSC_ILi8EEENSC_ILi32EEEEEENSB_IJSI_SD_EEENSB_IJSD_NSC_ILi5EEEEEEEEENSB_IJNSB_IJSI_NSC_ILi512EEEEEENSB_IJSD_SW_EEENSB_IJSW_NSC_ILi16384EEEEEEEEEEEEEvEENS13_INSA_13SM90_TMA_LOADENS15_IS17_S19_NSV_INSB_IJNSB_IJS1A_S1A_EEES1D_S1F_EEENSB_IJS1I_S1J_NSB_IJSW_NSC_ILi4096EEEEEEEEEEEEEvEEEENS_8epilogue10collective6detail29Sm90TmaWarpSpecializedAdapterINS21_15DefaultEpilogueISL_NSB_IJNSB_IJlllEEESD_SW_EEES26_NS20_6thread17LinearCombinationISL_Li1EffLNS27_9ScaleType4KindE0ELNS_15FloatRoundStyleE2ESL_EENS_4gemm15EpilogueDefaultEEEEEvvEEEEvNT_6ParamsE --------------------------
	.section	.nv.info._ZN7cutlass13device_kernelINS_4conv6kernel13ConvUniversalINS1_16ConvProblemShapeILNS1_8OperatorE0ELi2EEENS1_10collective14CollectiveConvINS1_46MainloopSm90TmaGmmaWarpSpecializedImplicitGemmILS5_0ELi5ELi2EN4cute5tupleIJNSA_1CILi1EEESD_SD_EEENS1_36KernelImplicitTmaWarpSpecializedSm90ELi1EEENSB_IJNSC_ILi256EEENSC_ILi64EEENSB_IJSI_EEEEEENS_6half_tESL_NSA_8TiledMMAINSA_8MMA_AtomIJNSA_4SM904GMMA25MMA_64x64x16_F32F16F16_SSILNSP_5MajorE0ELSR_0ELNSP_7ScaleInE1ELSS_1EEEEEENSA_6LayoutISE_NSB_IJNSC_ILi0EEESW_SW_EEEEENSB_IJNSA_10UnderscoreESZ_SZ_EEEEENS7_6detail26Sm90ImplicitGemmTileTraitsINSA_20SM90_TMA_LOAD_IM2COLENSA_14ComposedLayoutINSA_7SwizzleILi3ELi4ELi3EEENSA_18smem_ptr_flag_bitsILi16EEENSV_INSB_IJNSB_IJNSC_ILi8EEENSC_ILi32EEEEEENSB_IJSI_SD_EEENSB_IJSD_NSC_ILi5EEEEEEEEENSB_IJNSB_IJSI_NSC_ILi512EEEEEENSB_IJSD_SW_EEENSB_IJSW_NSC_ILi16384EEEEEEEEEEEEEvEENS13_INSA_13SM90_TMA_LOADENS15_IS17_S19_NSV_INSB_IJNSB_IJS1A_S1A_EEES1D_S1F_EEENSB_IJS1I_S1J_NSB_IJSW_NSC_ILi4096EEEEEEEEEEEEEvEEEENS_8epilogue10collective6detail29Sm90TmaWarpSpecializedAdapterINS21_15DefaultEpilogueISL_NSB_IJNSB_IJlllEEESD_SW_EEES26_NS20_6thread17LinearCombinationISL_Li1EffLNS27_9ScaleType4KindE0ELNS_15FloatRoundStyleE2ESL_EENS_4gemm15EpilogueDefaultEEEEEvvEEEEvNT_6ParamsE,"",@"SHT_CUDA_INFO"
	.sectionflags	@""
	.align	4


	//----- nvinfo : EIATTR_CUDA_API_VERSION
	.align		4
        /*0000*/ 	.byte	0x04, 0x37
        /*0002*/ 	.short	(.L_18 - .L_17)
.L_17:
        /*0004*/ 	.word	0x00000082


	//----- nvinfo : EIATTR_KPARAM_INFO
	.align		4
.L_18:
        /*0008*/ 	.byte	0x04, 0x17
        /*000a*/ 	.short	(.L_20 - .L_19)
.L_19:
        /*000c*/ 	.word	0x00000000
        /*0010*/ 	.short	0x0000
        /*0012*/ 	.short	0x0070
        /*0014*/ 	.byte	0x00, 0xf0, 0x01, 0x0e


	//----- nvinfo : EIATTR_SPARSE_MMA_MASK
	.align		4
.L_20:
        /*0018*/ 	.byte	0x03, 0x50
        /*001a*/ 	.short	0x0000


	//----- nvinfo : EIATTR_MAXREG_COUNT
	.align		4
        /*001c*/ 	.byte	0x03, 0x1b
        /*001e*/ 	.short	0x00ff


	//----- nvinfo : EIATTR_NUM_BARRIERS
	.align		4
        /*0020*/ 	.byte	0x02, 0x4c
        /*0022*/ 	.byte	0x01
	.zero		1


	//----- nvinfo : EIATTR_MERCURY_ISA_VERSION
	.align		4
        /*0024*/ 	.byte	0x03, 0x5f
        /*0026*/ 	.short	0x0101


	//----- nvinfo : EIATTR_COOP_GROUP_MASK_REGIDS
	.align		4
        /*0028*/ 	.byte	0x04, 0x29
        /*002a*/ 	.short	(.L_22 - .L_21)


	//   ....[0]....
.L_21:
        /*002c*/ 	.word	0xffffffff


	//   ....[1]....
        /*0030*/ 	.word	0xffffffff


	//   ....[2]....
        /*0034*/ 	.word	0xffffffff


	//----- nvinfo : EIATTR_COOP_GROUP_INSTR_OFFSETS
	.align		4
.L_22:
        /*0038*/ 	.byte	0x04, 0x28
        /*003a*/ 	.short	(.L_24 - .L_23)


	//   ....[0]....
.L_23:
        /*003c*/ 	.word	0x00000060


	//   ....[1]....
        /*0040*/ 	.word	0x00000070


	//   ....[2]....
        /*0044*/ 	.word	0x00000130


	//----- nvinfo : EIATTR_MBARRIER_INSTR_OFFSETS
	.align		4
.L_24:
        /*0048*/ 	.byte	0x04, 0x39
        /*004a*/ 	.short	(.L_26 - .L_25)


	//   ....[0]....
.L_25:
        /*004c*/ 	.word	0x00000250
        /*0050*/ 	.word	0x000000ff
        /*0054*/ 	.word	0x00032000
        /*0058*/ 	.short	0x0100
        /*005a*/ 	.byte	0x08
	.zero		1


	//   ....[1]....
        /*005c*/ 	.word	0x00000260
        /*0060*/ 	.word	0x000000ff
        /*0064*/ 	.word	0x00032028
        /*0068*/ 	.short	0x0100
        /*006a*/ 	.byte	0x08
	.zero		1


	//   ....[2]....
        /*006c*/ 	.word	0x00000270
        /*0070*/ 	.word	0x000000ff
        /*0074*/ 	.word	0x00032008
        /*0078*/ 	.short	0x0100
        /*007a*/ 	.byte	0x08
	.zero		1


	//   ....[3]....
        /*007c*/ 	.word	0x00000280
        /*0080*/ 	.word	0x000000ff
        /*0084*/ 	.word	0x00032030
        /*0088*/ 	.short	0x0100
        /*008a*/ 	.byte	0x08
	.zero		1


	//   ....[4]....
        /*008c*/ 	.word	0x00000290
        /*0090*/ 	.word	0x000000ff
        /*0094*/ 	.word	0x00032010
        /*0098*/ 	.short	0x0100
        /*009a*/ 	.byte	0x08
	.zero		1


	//   ....[5]....
        /*009c*/ 	.word	0x000002a0
        /*00a0*/ 	.word	0x000000ff
        /*00a4*/ 	.word	0x00032038
        /*00a8*/ 	.short	0x0100
        /*00aa*/ 	.byte	0x08
	.zero		1


	//   ....[6]....
        /*00ac*/ 	.word	0x000002b0
        /*00b0*/ 	.word	0x000000ff
        /*00b4*/ 	.word	0x00032018
        /*00b8*/ 	.short	0x0100
        /*00ba*/ 	.byte	0x08
	.zero		1


	//   ....[7]....
        /*00bc*/ 	.word	0x000002c0
        /*00c0*/ 	.word	0x000000ff
        /*00c4*/ 	.word	0x00032040
        /*00c8*/ 	.short	0x0100
        /*00ca*/ 	.byte	0x08
	.zero		1


	//   ....[8]....
        /*00cc*/ 	.word	0x000002d0
        /*00d0*/ 	.word	0x000000ff
        /*00d4*/ 	.word	0x00032020
        /*00d8*/ 	.short	0x0100
        /*00da*/ 	.byte	0x08
	.zero		1


	//   ....[9]....
        /*00dc*/ 	.word	0x000002e0
        /*00e0*/ 	.word	0x000000ff
        /*00e4*/ 	.word	0x00032048
        /*00e8*/ 	.short	0x0100
        /*00ea*/ 	.byte	0x08
	.zero		1


	//   ....[10]....
        /*00ec*/ 	.word	0x00000b80
        /*00f0*/ 	.word	0x00000004
        /*00f4*/ 	.word	0x00032000
        /*00f8*/ 	.short	0x010a
        /*00fa*/ 	.byte	0x3f
	.zero		1


	//   ....[11]....
        /*00fc*/ 	.word	0x00001220
        /*0100*/ 	.word	0x00000006
        /*0104*/ 	.word	0x00032000
        /*0108*/ 	.short	0x010a
        /*010a*/ 	.byte	0x3f
	.zero		1


	//   ....[12]....
        /*010c*/ 	.word	0x00001740
        /*0110*/ 	.word	0x000000ff
        /*0114*/ 	.word	0x00000000
        /*0118*/ 	.short	0x0101
        /*011a*/ 	.byte	0x09
	.zero		1


	//   ....[13]....
        /*011c*/ 	.word	0x00001930
        /*0120*/ 	.word	0x00000004
        /*0124*/ 	.word	0x00000000
        /*0128*/ 	.short	0x0101
        /*012a*/ 	.byte	0x3f
	.zero		1


	//   ....[14]....
        /*012c*/ 	.word	0x0000c010
        /*0130*/ 	.word	0x0000000c
        /*0134*/ 	.word	0x00032028
        /*0138*/ 	.short	0x010a
        /*013a*/ 	.byte	0x3f
	.zero		1


	//   ....[15]....
        /*013c*/ 	.word	0x0000c6c0
        /*0140*/ 	.word	0x00000004
        /*0144*/ 	.word	0x00000000
        /*0148*/ 	.short	0x010a
        /*014a*/ 	.byte	0x3f
	.zero		1


	//   ....[16]....
        /*014c*/ 	.word	0x0000c770
        /*0150*/ 	.word	0x00000000
        /*0154*/ 	.word	0x00000000
        /*0158*/ 	.short	0x010a
        /*015a*/ 	.byte	0x3f
	.zero		1


	//   ....[17]....
        /*015c*/ 	.word	0x0000c820
        /*0160*/ 	.word	0x00000000
        /*0164*/ 	.word	0x00000000
        /*0168*/ 	.short	0x010a
        /*016a*/ 	.byte	0x3f
	.zero		1


	//   ....[18]....
        /*016c*/ 	.word	0x0000c8d0
        /*0170*/ 	.word	0x00000000
        /*0174*/ 	.word	0x00000000
        /*0178*/ 	.short	0x010a
        /*017a*/ 	.byte	0x3f
	.zero		1


	//   ....[19]....
        /*017c*/ 	.word	0x0000c980
        /*0180*/ 	.word	0x00000002
        /*0184*/ 	.word	0x00000000
        /*0188*/ 	.short	0x010a
        /*018a*/ 	.byte	0x3f
	.zero		1


	//----- nvinfo : EIATTR_NUM_MBARRIERS
	.align		4
.L_26:
        /*018c*/ 	.byte	0x03, 0x38
        /*018e*/ 	.short	0x000a


	//----- nvinfo : EIATTR_EXIT_INSTR_OFFSETS
	.align		4
        /*0190*/ 	.byte	0x04, 0x1c
        /*0192*/ 	.short	(.L_28 - .L_27)


	//   ....[0]....
.L_27:
        /*0194*/ 	.word	0x000006b0


	//   ....[1]....
        /*0198*/ 	.word	0x00001a80


	//   ....[2]....
        /*019c*/ 	.word	0x00008b20


	//   ....[3]....
        /*01a0*/ 	.word	0x00008b60


	//   ....[4]....
        /*01a4*/ 	.word	0x0000bdb0


	//   ....[5]....
        /*01a8*/ 	.word	0x0000bdf0


	//   ....[6]....
        /*01ac*/ 	.word	0x0000be10


	//   ....[7]....
        /*01b0*/ 	.word	0x0000c5b0


	//   ....[8]....
        /*01b4*/ 	.word	0x0000c9b0


	//----- nvinfo : EIATTR_MAX_THREADS
	.align		4
.L_28:
        /*01b8*/ 	.byte	0x04, 0x05
        /*01ba*/ 	.short	(.L_30 - .L_29)
.L_29:
        /*01bc*/ 	.word	0x00000100
        /*01c0*/ 	.word	0x00000001
        /*01c4*/ 	.word	0x00000001


	//----- nvinfo : EIATTR_CRS_STACK_SIZE
	.align		4
.L_30:
        /*01c8*/ 	.byte	0x04, 0x1e
        /*01ca*/ 	.short	(.L_32 - .L_31)
.L_31:
        /*01cc*/ 	.word	0x00000000


	//----- nvinfo : EIATTR_CBANK_PARAM_SIZE
	.align		4
.L_32:
        /*01d0*/ 	.byte	0x03, 0x19
        /*01d2*/ 	.short	0x03f0


	//----- nvinfo : EIATTR_PARAM_CBANK
	.align		4
        /*01d4*/ 	.byte	0x04, 0x0a
        /*01d6*/ 	.short	(.L_34 - .L_33)
	.align		4
.L_33:
        /*01d8*/ 	.word	index@(.nv.constant0._ZN7cutlass13device_kernelINS_4conv6kernel13ConvUniversalINS1_16ConvProblemShapeILNS1_8OperatorE0ELi2EEENS1_10collective14CollectiveConvINS1_46MainloopSm90TmaGmmaWarpSpecializedImplicitGemmILS5_0ELi5ELi2EN4cute5tupleIJNSA_1CILi1EEESD_SD_EEENS1_36KernelImplicitTmaWarpSpecializedSm90ELi1EEENSB_IJNSC_ILi256EEENSC_ILi64EEENSB_IJSI_EEEEEENS_6half_tESL_NSA_8TiledMMAINSA_8MMA_AtomIJNSA_4SM904GMMA25MMA_64x64x16_F32F16F16_SSILNSP_5MajorE0ELSR_0ELNSP_7ScaleInE1ELSS_1EEEEEENSA_6LayoutISE_NSB_IJNSC_ILi0EEESW_SW_EEEEENSB_IJNSA_10UnderscoreESZ_SZ_EEEEENS7_6detail26Sm90ImplicitGemmTileTraitsINSA_20SM90_TMA_LOAD_IM2COLENSA_14ComposedLayoutINSA_7SwizzleILi3ELi4ELi3EEENSA_18smem_ptr_flag_bitsILi16EEENSV_INSB_IJNSB_IJNSC_ILi8EEENSC_ILi32EEEEEENSB_IJSI_SD_EEENSB_IJSD_NSC_ILi5EEEEEEEEENSB_IJNSB_IJSI_NSC_ILi512EEEEEENSB_IJSD_SW_EEENSB_IJSW_NSC_ILi16384EEEEEEEEEEEEEvEENS13_INSA_13SM90_TMA_LOADENS15_IS17_S19_NSV_INSB_IJNSB_IJS1A_S1A_EEES1D_S1F_EEENSB_IJS1I_S1J_NSB_IJSW_NSC_ILi4096EEEEEEEEEEEEEvEEEENS_8epilogue10collective6detail29Sm90TmaWarpSpecializedAdapterINS21_15DefaultEpilogueISL_NSB_IJNSB_IJlllEEESD_SW_EEES26_NS20_6thread17LinearCombinationISL_Li1EffLNS27_9ScaleType4KindE0ELNS_15FloatRoundStyleE2ESL_EENS_4gemm15EpilogueDefaultEEEEEvvEEEEvNT_6ParamsE)
        /*01dc*/ 	.short	0x0210
        /*01de*/ 	.short	0x03f0


	//----- nvinfo : EIATTR_SW_WAR
	.align		4
.L_34:
        /*01e0*/ 	.byte	0x04, 0x36
        /*01e2*/ 	.short	(.L_36 - .L_35)
.L_35:
        /*01e4*/ 	.word	0x00000008
.L_36:


//--------------------- .nv.callgraph             --------------------------
	.section	.nv.callgraph,"",@"SHT_CUDA_CALLGRAPH"
	.align	4
	.sectionentsize	8
	.align		4
        /*0000*/ 	.word	0x00000000
	.align		4
        /*0004*/ 	.word	0xffffffff
	.align		4
        /*0008*/ 	.word	0x00000000
	.align		4
        /*000c*/ 	.word	0xfffffffe
	.align		4
        /*0010*/ 	.word	0x00000000
	.align		4
        /*0014*/ 	.word	0xfffffffd
	.align		4
        /*0018*/ 	.word	0x00000000
	.align		4
        /*001c*/ 	.word	0xfffffffc


//--------------------- .nv.constant4             --------------------------
	.section	.nv.constant4,"a",@progbits
	.align	8
	.align		8
.nv.constant4:
        /*0000*/ 	.dword	_ZN39_INTERNAL_39463747_4_k_cu_a9baf507_27874cuda3std3__45__cpo5beginE
	.align		8
        /*0008*/ 	.dword	_ZN39_INTERNAL_39463747_4_k_cu_a9baf507_27874cuda3std3__45__cpo3endE
	.align		8
        /*0010*/ 	.dword	_ZN39_INTERNAL_39463747_4_k_cu_a9baf507_27874cuda3std3__45__cpo6cbeginE
	.align		8
        /*0018*/ 	.dword	_ZN39_INTERNAL_39463747_4_k_cu_a9baf507_27874cuda3std3__45__cpo4cendE
	.align		8
        /*0020*/ 	.dword	_ZN39_INTERNAL_39463747_4_k_cu_a9baf507_27874cuda3std3__441_GLOBAL__N__39463747_4_k_cu_a9baf507_27876ignoreE
	.align		8
        /*0028*/ 	.dword	_ZN39_INTERNAL_39463747_4_k_cu_a9baf507_27874cuda3std3__419piecewise_constructE
	.align		8
        /*0030*/ 	.dword	_ZN39_INTERNAL_39463747_4_k_cu_a9baf507_27874cuda3std3__48in_placeE
	.align		8
        /*0038*/ 	.dword	_ZN39_INTERNAL_39463747_4_k_cu_a9baf507_27874cuda3std6ranges3__45__cpo4swapE
	.align		8
        /*0040*/ 	.dword	_ZN39_INTERNAL_39463747_4_k_cu_a9baf507_27874cuda3std6ranges3__45__cpo9iter_moveE
	.align		8
        /*0048*/ 	.dword	_ZN39_INTERNAL_39463747_4_k_cu_a9baf507_27874cute7productE
	.align		8
        /*0050*/ 	.dword	_ZN39_INTERNAL_39463747_4_k_cu_a9baf507_27874cute1_E


//--------------------- .text._ZN7cutlass13device_kernelINS_4conv6kernel13ConvUniversalINS1_16ConvProblemShapeILNS1_8OperatorE0ELi2EEENS1_10collective14CollectiveConvINS1_46MainloopSm90TmaGmmaWarpSpecializedImplicitGemmILS5_0ELi5ELi2EN4cute5tupleIJNSA_1CILi1EEESD_SD_EEENS1_36KernelImplicitTmaWarpSpecializedSm90ELi1EEENSB_IJNSC_ILi256EEENSC_ILi64EEENSB_IJSI_EEEEEENS_6half_tESL_NSA_8TiledMMAINSA_8MMA_AtomIJNSA_4SM904GMMA25MMA_64x64x16_F32F16F16_SSILNSP_5MajorE0ELSR_0ELNSP_7ScaleInE1ELSS_1EEEEEENSA_6LayoutISE_NSB_IJNSC_ILi0EEESW_SW_EEEEENSB_IJNSA_10UnderscoreESZ_SZ_EEEEENS7_6detail26Sm90ImplicitGemmTileTraitsINSA_20SM90_TMA_LOAD_IM2COLENSA_14ComposedLayoutINSA_7SwizzleILi3ELi4ELi3EEENSA_18smem_ptr_flag_bitsILi16EEENSV_INSB_IJNSB_IJNSC_ILi8EEENSC_ILi32EEEEEENSB_IJSI_SD_EEENSB_IJSD_NSC_ILi5EEEEEEEEENSB_IJNSB_IJSI_NSC_ILi512EEEEEENSB_IJSD_SW_EEENSB_IJSW_NSC_ILi16384EEEEEEEEEEEEEvEENS13_INSA_13SM90_TMA_LOADENS15_IS17_S19_NSV_INSB_IJNSB_IJS1A_S1A_EEES1D_S1F_EEENSB_IJS1I_S1J_NSB_IJSW_NSC_ILi4096EEEEEEEEEEEEEvEEEENS_8epilogue10collective6detail29Sm90TmaWarpSpecializedAdapterINS21_15DefaultEpilogueISL_NSB_IJNSB_IJlllEEESD_SW_EEES26_NS20_6thread17LinearCombinationISL_Li1EffLNS27_9ScaleType4KindE0ELNS_15FloatRoundStyleE2ESL_EENS_4gemm15EpilogueDefaultEEEEEvvEEEEvNT_6ParamsE --------------------------
	.section	.text._ZN7cutlass13device_kernelINS_4conv6kernel13ConvUniversalINS1_16ConvProblemShapeILNS1_8OperatorE0ELi2EEENS1_10collective14CollectiveConvINS1_46MainloopSm90TmaGmmaWarpSpecializedImplicitGemmILS5_0ELi5ELi2EN4cute5tupleIJNSA_1CILi1EEESD_SD_EEENS1_36KernelImplicitTmaWarpSpecializedSm90ELi1EEENSB_IJNSC_ILi256EEENSC_ILi64EEENSB_IJSI_EEEEEENS_6half_tESL_NSA_8TiledMMAINSA_8MMA_AtomIJNSA_4SM904GMMA25MMA_64x64x16_F32F16F16_SSILNSP_5MajorE0ELSR_0ELNSP_7ScaleInE1ELSS_1EEEEEENSA_6LayoutISE_NSB_IJNSC_ILi0EEESW_SW_EEEEENSB_IJNSA_10UnderscoreESZ_SZ_EEEEENS7_6detail26Sm90ImplicitGemmTileTraitsINSA_20SM90_TMA_LOAD_IM2COLENSA_14ComposedLayoutINSA_7SwizzleILi3ELi4ELi3EEENSA_18smem_ptr_flag_bitsILi16EEENSV_INSB_IJNSB_IJNSC_ILi8EEENSC_ILi32EEEEEENSB_IJSI_SD_EEENSB_IJSD_NSC_ILi5EEEEEEEEENSB_IJNSB_IJSI_NSC_ILi512EEEEEENSB_IJSD_SW_EEENSB_IJSW_NSC_ILi16384EEEEEEEEEEEEEvEENS13_INSA_13SM90_TMA_LOADENS15_IS17_S19_NSV_INSB_IJNSB_IJS1A_S1A_EEES1D_S1F_EEENSB_IJS1I_S1J_NSB_IJSW_NSC_ILi4096EEEEEEEEEEEEEvEEEENS_8epilogue10collective6detail29Sm90TmaWarpSpecializedAdapterINS21_15DefaultEpilogueISL_NSB_IJNSB_IJlllEEESD_SW_EEES26_NS20_6thread17LinearCombinationISL_Li1EffLNS27_9ScaleType4KindE0ELNS_15FloatRoundStyleE2ESL_EENS_4gemm15EpilogueDefaultEEEEEvvEEEEvNT_6ParamsE,"ax",@progbits
	.align	128
.text._ZN7cutlass13device_kernelINS_4conv6kernel13ConvUniversalINS1_16ConvProblemShapeILNS1_8OperatorE0ELi2EEENS1_10collective14CollectiveConvINS1_46MainloopSm90TmaGmmaWarpSpecializedImplicitGemmILS5_0ELi5ELi2EN4cute5tupleIJNSA_1CILi1EEESD_SD_EEENS1_36KernelImplicitTmaWarpSpecializedSm90ELi1EEENSB_IJNSC_ILi256EEENSC_ILi64EEENSB_IJSI_EEEEEENS_6half_tESL_NSA_8TiledMMAINSA_8MMA_AtomIJNSA_4SM904GMMA25MMA_64x64x16_F32F16F16_SSILNSP_5MajorE0ELSR_0ELNSP_7ScaleInE1ELSS_1EEEEEENSA_6LayoutISE_NSB_IJNSC_ILi0EEESW_SW_EEEEENSB_IJNSA_10UnderscoreESZ_SZ_EEEEENS7_6detail26Sm90ImplicitGemmTileTraitsINSA_20SM90_TMA_LOAD_IM2COLENSA_14ComposedLayoutINSA_7SwizzleILi3ELi4ELi3EEENSA_18smem_ptr_flag_bitsILi16EEENSV_INSB_IJNSB_IJNSC_ILi8EEENSC_ILi32EEEEEENSB_IJSI_SD_EEENSB_IJSD_NSC_ILi5EEEEEEEEENSB_IJNSB_IJSI_NSC_ILi512EEEEEENSB_IJSD_SW_EEENSB_IJSW_NSC_ILi16384EEEEEEEEEEEEEvEENS13_INSA_13SM90_TMA_LOADENS15_IS17_S19_NSV_INSB_IJNSB_IJS1A_S1A_EEES1D_S1F_EEENSB_IJS1I_S1J_NSB_IJSW_NSC_ILi4096EEEEEEEEEEEEEvEEEENS_8epilogue10collective6detail29Sm90TmaWarpSpecializedAdapterINS21_15DefaultEpilogueISL_NSB_IJNSB_IJlllEEESD_SW_EEES26_NS20_6thread17LinearCombinationISL_Li1EffLNS27_9ScaleType4KindE0ELNS_15FloatRoundStyleE2ESL_EENS_4gemm15EpilogueDefaultEEEEEvvEEEEvNT_6ParamsE:
        .type           _ZN7cutlass13device_kernelINS_4conv6kernel13ConvUniversalINS1_16ConvProblemShapeILNS1_8OperatorE0ELi2EEENS1_10collective14CollectiveConvINS1_46MainloopSm90TmaGmmaWarpSpecializedImplicitGemmILS5_0ELi5ELi2EN4cute5tupleIJNSA_1CILi1EEESD_SD_EEENS1_36KernelImplicitTmaWarpSpecializedSm90ELi1EEENSB_IJNSC_ILi256EEENSC_ILi64EEENSB_IJSI_EEEEEENS_6half_tESL_NSA_8TiledMMAINSA_8MMA_AtomIJNSA_4SM904GMMA25MMA_64x64x16_F32F16F16_SSILNSP_5MajorE0ELSR_0ELNSP_7ScaleInE1ELSS_1EEEEEENSA_6LayoutISE_NSB_IJNSC_ILi0EEESW_SW_EEEEENSB_IJNSA_10UnderscoreESZ_SZ_EEEEENS7_6detail26Sm90ImplicitGemmTileTraitsINSA_20SM90_TMA_LOAD_IM2COLENSA_14ComposedLayoutINSA_7SwizzleILi3ELi4ELi3EEENSA_18smem_ptr_flag_bitsILi16EEENSV_INSB_IJNSB_IJNSC_ILi8EEENSC_ILi32EEEEEENSB_IJSI_SD_EEENSB_IJSD_NSC_ILi5EEEEEEEEENSB_IJNSB_IJSI_NSC_ILi512EEEEEENSB_IJSD_SW_EEENSB_IJSW_NSC_ILi16384EEEEEEEEEEEEEvEENS13_INSA_13SM90_TMA_LOADENS15_IS17_S19_NSV_INSB_IJNSB_IJS1A_S1A_EEES1D_S1F_EEENSB_IJS1I_S1J_NSB_IJSW_NSC_ILi4096EEEEEEEEEEEEEvEEEENS_8epilogue10collective6detail29Sm90TmaWarpSpecializedAdapterINS21_15DefaultEpilogueISL_NSB_IJNSB_IJlllEEESD_SW_EEES26_NS20_6thread17LinearCombinationISL_Li1EffLNS27_9ScaleType4KindE0ELNS_15FloatRoundStyleE2ESL_EENS_4gemm15EpilogueDefaultEEEEEvvEEEEvNT_6ParamsE,@function
        .size           _ZN7cutlass13device_kernelINS_4conv6kernel13ConvUniversalINS1_16ConvProblemShapeILNS1_8OperatorE0ELi2EEENS1_10collective14CollectiveConvINS1_46MainloopSm90TmaGmmaWarpSpecializedImplicitGemmILS5_0ELi5ELi2EN4cute5tupleIJNSA_1CILi1EEESD_SD_EEENS1_36KernelImplicitTmaWarpSpecializedSm90ELi1EEENSB_IJNSC_ILi256EEENSC_ILi64EEENSB_IJSI_EEEEEENS_6half_tESL_NSA_8TiledMMAINSA_8MMA_AtomIJNSA_4SM904GMMA25MMA_64x64x16_F32F16F16_SSILNSP_5MajorE0ELSR_0ELNSP_7ScaleInE1ELSS_1EEEEEENSA_6LayoutISE_NSB_IJNSC_ILi0EEESW_SW_EEEEENSB_IJNSA_10UnderscoreESZ_SZ_EEEEENS7_6detail26Sm90ImplicitGemmTileTraitsINSA_20SM90_TMA_LOAD_IM2COLENSA_14ComposedLayoutINSA_7SwizzleILi3ELi4ELi3EEENSA_18smem_ptr_flag_bitsILi16EEENSV_INSB_IJNSB_IJNSC_ILi8EEENSC_ILi32EEEEEENSB_IJSI_SD_EEENSB_IJSD_NSC_ILi5EEEEEEEEENSB_IJNSB_IJSI_NSC_ILi512EEEEEENSB_IJSD_SW_EEENSB_IJSW_NSC_ILi16384EEEEEEEEEEEEEvEENS13_INSA_13SM90_TMA_LOADENS15_IS17_S19_NSV_INSB_IJNSB_IJS1A_S1A_EEES1D_S1F_EEENSB_IJS1I_S1J_NSB_IJSW_NSC_ILi4096EEEEEEEEEEEEEvEEEENS_8epilogue10collective6detail29Sm90TmaWarpSpecializedAdapterINS21_15DefaultEpilogueISL_NSB_IJNSB_IJlllEEESD_SW_EEES26_NS20_6thread17LinearCombinationISL_Li1EffLNS27_9ScaleType4KindE0ELNS_15FloatRoundStyleE2ESL_EENS_4gemm15EpilogueDefaultEEEEEvvEEEEvNT_6ParamsE,(.L_x_254 - _ZN7cutlass13device_kernelINS_4conv6kernel13ConvUniversalINS1_16ConvProblemShapeILNS1_8OperatorE0ELi2EEENS1_10collective14CollectiveConvINS1_46MainloopSm90TmaGmmaWarpSpecializedImplicitGemmILS5_0ELi5ELi2EN4cute5tupleIJNSA_1CILi1EEESD_SD_EEENS1_36KernelImplicitTmaWarpSpecializedSm90ELi1EEENSB_IJNSC_ILi256EEENSC_ILi64EEENSB_IJSI_EEEEEENS_6half_tESL_NSA_8TiledMMAINSA_8MMA_AtomIJNSA_4SM904GMMA25MMA_64x64x16_F32F16F16_SSILNSP_5MajorE0ELSR_0ELNSP_7ScaleInE1ELSS_1EEEEEENSA_6LayoutISE_NSB_IJNSC_ILi0EEESW_SW_EEEEENSB_IJNSA_10UnderscoreESZ_SZ_EEEEENS7_6detail26Sm90ImplicitGemmTileTraitsINSA_20SM90_TMA_LOAD_IM2COLENSA_14ComposedLayoutINSA_7SwizzleILi3ELi4ELi3EEENSA_18smem_ptr_flag_bitsILi16EEENSV_INSB_IJNSB_IJNSC_ILi8EEENSC_ILi32EEEEEENSB_IJSI_SD_EEENSB_IJSD_NSC_ILi5EEEEEEEEENSB_IJNSB_IJSI_NSC_ILi512EEEEEENSB_IJSD_SW_EEENSB_IJSW_NSC_ILi16384EEEEEEEEEEEEEvEENS13_INSA_13SM90_TMA_LOADENS15_IS17_S19_NSV_INSB_IJNSB_IJS1A_S1A_EEES1D_S1F_EEENSB_IJS1I_S1J_NSB_IJSW_NSC_ILi4096EEEEEEEEEEEEEvEEEENS_8epilogue10collective6detail29Sm90TmaWarpSpecializedAdapterINS21_15DefaultEpilogueISL_NSB_IJNSB_IJlllEEESD_SW_EEES26_NS20_6thread17LinearCombinationISL_Li1EffLNS27_9ScaleType4KindE0ELNS_15FloatRoundStyleE2ESL_EENS_4gemm15EpilogueDefaultEEEEEvvEEEEvNT_6ParamsE)
        .other          _ZN7cutlass13device_kernelINS_4conv6kernel13ConvUniversalINS1_16ConvProblemShapeILNS1_8OperatorE0ELi2EEENS1_10collective14CollectiveConvINS1_46MainloopSm90TmaGmmaWarpSpecializedImplicitGemmILS5_0ELi5ELi2EN4cute5tupleIJNSA_1CILi1EEESD_SD_EEENS1_36KernelImplicitTmaWarpSpecializedSm90ELi1EEENSB_IJNSC_ILi256EEENSC_ILi64EEENSB_IJSI_EEEEEENS_6half_tESL_NSA_8TiledMMAINSA_8MMA_AtomIJNSA_4SM904GMMA25MMA_64x64x16_F32F16F16_SSILNSP_5MajorE0ELSR_0ELNSP_7ScaleInE1ELSS_1EEEEEENSA_6LayoutISE_NSB_IJNSC_ILi0EEESW_SW_EEEEENSB_IJNSA_10UnderscoreESZ_SZ_EEEEENS7_6detail26Sm90ImplicitGemmTileTraitsINSA_20SM90_TMA_LOAD_IM2COLENSA_14ComposedLayoutINSA_7SwizzleILi3ELi4ELi3EEENSA_18smem_ptr_flag_bitsILi16EEENSV_INSB_IJNSB_IJNSC_ILi8EEENSC_ILi32EEEEEENSB_IJSI_SD_EEENSB_IJSD_NSC_ILi5EEEEEEEEENSB_IJNSB_IJSI_NSC_ILi512EEEEEENSB_IJSD_SW_EEENSB_IJSW_NSC_ILi16384EEEEEEEEEEEEEvEENS13_INSA_13SM90_TMA_LOADENS15_IS17_S19_NSV_INSB_IJNSB_IJS1A_S1A_EEES1D_S1F_EEENSB_IJS1I_S1J_NSB_IJSW_NSC_ILi4096EEEEEEEEEEEEEvEEEENS_8epilogue10collective6detail29Sm90TmaWarpSpecializedAdapterINS21_15DefaultEpilogueISL_NSB_IJNSB_IJlllEEESD_SW_EEES26_NS20_6thread17LinearCombinationISL_Li1EffLNS27_9ScaleType4KindE0ELNS_15FloatRoundStyleE2ESL_EENS_4gemm15EpilogueDefaultEEEEEvvEEEEvNT_6ParamsE,@"STO_CUDA_ENTRY STV_DEFAULT"
_ZN7cutlass13device_kernelINS_4conv6kernel13ConvUniversalINS1_16ConvProblemShapeILNS1_8OperatorE0ELi2EEENS1_10collective14CollectiveConvINS1_46MainloopSm90TmaGmmaWarpSpecializedImplicitGemmILS5_0ELi5ELi2EN4cute5tupleIJNSA_1CILi1EEESD_SD_EEENS1_36KernelImplicitTmaWarpSpecializedSm90ELi1EEENSB_IJNSC_ILi256EEENSC_ILi64EEENSB_IJSI_EEEEEENS_6half_tESL_NSA_8TiledMMAINSA_8MMA_AtomIJNSA_4SM904GMMA25MMA_64x64x16_F32F16F16_SSILNSP_5MajorE0ELSR_0ELNSP_7ScaleInE1ELSS_1EEEEEENSA_6LayoutISE_NSB_IJNSC_ILi0EEESW_SW_EEEEENSB_IJNSA_10UnderscoreESZ_SZ_EEEEENS7_6detail26Sm90ImplicitGemmTileTraitsINSA_20SM90_TMA_LOAD_IM2COLENSA_14ComposedLayoutINSA_7SwizzleILi3ELi4ELi3EEENSA_18smem_ptr_flag_bitsILi16EEENSV_INSB_IJNSB_IJNSC_ILi8EEENSC_ILi32EEEEEENSB_IJSI_SD_EEENSB_IJSD_NSC_ILi5EEEEEEEEENSB_IJNSB_IJSI_NSC_ILi512EEEEEENSB_IJSD_SW_EEENSB_IJSW_NSC_ILi16384EEEEEEEEEEEEEvEENS13_INSA_13SM90_TMA_LOADENS15_IS17_S19_NSV_INSB_IJNSB_IJS1A_S1A_EEES1D_S1F_EEENSB_IJS1I_S1J_NSB_IJSW_NSC_ILi4096EEEEEEEEEEEEEvEEEENS_8epilogue10collective6detail29Sm90TmaWarpSpecializedAdapterINS21_15DefaultEpilogueISL_NSB_IJNSB_IJlllEEESD_SW_EEES26_NS20_6thread17LinearCombinationISL_Li1EffLNS27_9ScaleType4KindE0ELNS_15FloatRoundStyleE2ESL_EENS_4gemm15EpilogueDefaultEEEEEvvEEEEvNT_6ParamsE:
[----:B------:R-:W-:Y:S01]  /*0000*/  LDC R1, c[0x0][0x28] ;  /* 0x00000a00ff017b82 */ /* 0x000fe20000000800 */
[----:B------:R-:W0:Y:S01]  /*0010*/  S2R R6, SR_TID.X ;  /* 0x0000000000067919 */ /* 0x000e220000002100 */
[----:B------:R-:W-:Y:S01]  /*0020*/  ELECT P0, URZ, PT ;  /* 0x00000000003f782f */ /* 0x000fe20003800000 */
[----:B------:R-:W-:Y:S01]  /*0030*/  BSSY B0, `(.L_x_0) ;  /* 0x000000f000007945 */ /* 0x000fe20003800000 */
[--C-:B0-----:R-:W-:Y:S02]  /*0040*/  SHF.R.U32.HI R0, RZ, 0x5, R6.reuse ;  /* 0x00000005ff007819 */ /* 0x101fe40000011606 */
[----:B------:R-:W-:-:S03]  /*0050*/  SHF.R.U32.HI R3, RZ, 0x7, R6 ;  /* 0x00000007ff037819 */ /* 0x000fc60000011606 */
[----:B------:R-:W0:Y:S04]  /*0060*/  SHFL.IDX PT, R2, R0, RZ, 0x1f ;  /* 0x00001fff00027589 */ /* 0x000e2800000e0000 */
[----:B------:R1:W2:Y:S01]  /*0070*/  SHFL.IDX PT, R5, R3, RZ, 0x1f ;  /* 0x00001fff03057589 */ /* 0x0002a200000e0000 */
[----:B0-----:R-:W-:-:S13]  /*0080*/  ISETP.NE.OR P0, PT, R2, RZ, !P0 ;  /* 0x000000ff0200720c */ /* 0x001fda0004705670 */
[----:B-12---:R-:W-:Y:S05]  /*0090*/  @P0 BRA `(.L_x_1) ;  /* 0x0000000000200947 */ /* 0x006fea0003800000 */
[----:B------:R-:W-:Y:S02]  /*00a0*/  ULDC.64 UR4, c[0x0][0x198] ;  /* 0x0000660000047ab9 */ /* 0x000fe40000000a00 */
[----:B------:R-:W-:Y:S02]  /*00b0*/  UIADD3 UR6, UP0, UR4, 0xf0, URZ ;  /* 0x000000f004067890 */ /* 0x000fe4000ff1e03f */
[----:B------:R-:W-:Y:S02]  /*00c0*/  UIADD3 UR4, UP1, UR4, 0x1f0, URZ ;  /* 0x000001f004047890 */ /* 0x000fe4000ff3e03f */
[----:B------:R-:W-:Y:S02]  /*00d0*/  UIADD3.X UR7, URZ, UR5, URZ, UP0, !UPT ;  /* 0x000000053f077290 */ /* 0x000fe400087fe43f */
[----:B------:R-:W-:-:S07]  /*00e0*/  UIADD3.X UR5, URZ, UR5, URZ, UP1, !UPT ;  /* 0x000000053f057290 */ /* 0x000fce0008ffe43f */
[----:B------:R0:W-:Y:S02]  /*00f0*/  UTMACCTL.PF [UR6] ;  /* 0x00000000060079b9 */ /* 0x0001e40008040000 */
[----:B------:R0:W-:Y:S02]  /*0100*/  UTMACCTL.PF [UR4] ;  /* 0x00000000040079b9 */ /* 0x0001e40008040000 */
[----:B0-----:R-:W-:Y:S01]  /*0110*/  NOP ;  /* 0x0000000000007918 */ /* 0x001fe20000000000 */
.L_x_1:
[----:B------:R-:W-:Y:S05]  /*0120*/  BSYNC B0 ;  /* 0x0000000000007941 */ /* 0x000fea0003800000 */
.L_x_0:
[----:B------:R-:W0:Y:S01]  /*0130*/  SHFL.IDX PT, R0, R0, RZ, 0x1f ;  /* 0x00001fff00007589 */ /* 0x000e2200000e0000 */
[----:B------:R-:W-:-:S04]  /*0140*/  SHF.R.S32.HI R3, RZ, 0x1f, R2 ;  /* 0x0000001fff037819 */ /* 0x000fc80000011402 */
[----:B------:R-:W-:Y:S02]  /*0150*/  LEA.HI R3, R3, R2, RZ, 0x2 ;  /* 0x0000000203037211 */ /* 0x000fe400078f10ff */
[----:B0-----:R-:W-:-:S13]  /*0160*/  ISETP.NE.AND P0, PT, R0, RZ, PT ;  /* 0x000000ff0000720c */ /* 0x001fda0003f05270 */
[----:B------:R-:W-:Y:S05]  /*0170*/  @P0 BRA `(.L_x_2) ;  /* 0x0000000000600947 */ /* 0x000fea0003800000 */
[----:B------:R-:W0:Y:S01]  /*0180*/  S2UR UR8, SR_CgaCtaId ;  /* 0x00000000000879c3 */ /* 0x000e220000008800 */
[----:B------:R-:W-:Y:S01]  /*0190*/  UMOV UR4, 0x400 ;  /* 0x0000040000047882 */ /* 0x000fe20000000000 */
[----:B------:R-:W-:Y:S01]  /*01a0*/  UMOV UR5, 0x1 ;  /* 0x0000000100057882 */ /* 0x000fe20000000000 */
[----:B------:R-:W-:Y:S01]  /*01b0*/  UMOV UR6, 0x80 ;  /* 0x0000008000067882 */ /* 0x000fe20000000000 */
[----:B------:R-:W-:Y:S01]  /*01c0*/  ELECT P0, URZ, PT ;  /* 0x00000000003f782f */ /* 0x000fe20003800000 */
[----:B------:R-:W-:-:S04]  /*01d0*/  UIADD3 UR6, -UR6, 0x100000, URZ ;  /* 0x0010000006067890 */ /* 0x000fc8000fffe13f */
[----:B------:R-:W-:Y:S02]  /*01e0*/  USHF.L.U32 UR7, UR6, 0xb, URZ ;  /* 0x0000000b06077899 */ /* 0x000fe4000800063f */
[----:B------:R-:W-:Y:S02]  /*01f0*/  USHF.L.U32 UR6, UR6, 0x1, URZ ;  /* 0x0000000106067899 */ /* 0x000fe4000800063f */
[----:B0-----:R-:W-:Y:S02]  /*0200*/  ULEA UR8, UR8, UR4, 0x18 ;  /* 0x0000000408087291 */ /* 0x001fe4000f8ec03f */
[----:B------:R-:W-:-:S04]  /*0210*/  UIADD3 UR4, -UR5, 0x100000, URZ ;  /* 0x0010000005047890 */ /* 0x000fc8000fffe13f */
[----:B------:R-:W-:Y:S02]  /*0220*/  USHF.L.U32 UR5, UR4, 0xb, URZ ;  /* 0x0000000b04057899 */ /* 0x000fe4000800063f */
[----:B------:R-:W-:Y:S01]  /*0230*/  USHF.L.U32 UR4, UR4, 0x1, URZ ;  /* 0x0000000104047899 */ /* 0x000fe2000800063f */
[----:B------:R-:W0:Y:S11]  /*0240*/  FENCE.VIEW.ASYNC.S ;  /* 0x00000000000073c6 */ /* 0x000e360000000000 */
[----:B0-----:R0:W1:Y:S01]  /*0250*/  SYNCS.EXCH.64 URZ, [UR8+0x32000], UR4 ;  /* 0x03200004083f75b2 */ /* 0x0010620008000100 */
[----:B------:R0:W2:Y:S01]  /*0260*/  SYNCS.EXCH.64 URZ, [UR8+0x32028], UR6 ;  /* 0x03202806083f75b2 */ /* 0x0000a20008000100 */
[----:B------:R0:W3:Y:S01]  /*0270*/  SYNCS.EXCH.64 URZ, [UR8+0x32008], UR4 ;  /* 0x03200804083f75b2 */ /* 0x0000e20008000100 */
[----:B------:R0:W4:Y:S01]  /*0280*/  SYNCS.EXCH.64 URZ, [UR8+0x32030], UR6 ;  /* 0x03203006083f75b2 */ /* 0x0001220008000100 */
[----:B------:R0:W0:Y:S01]  /*0290*/  SYNCS.EXCH.64 URZ, [UR8+0x32010], UR4 ;  /* 0x03201004083f75b2 */ /* 0x0000220008000100 */
[----:B------:R0:W0:Y:S01]  /*02a0*/  SYNCS.EXCH.64 URZ, [UR8+0x32038], UR6 ;  /* 0x03203806083f75b2 */ /* 0x0000220008000100 */
[----:B------:R0:W0:Y:S01]  /*02b0*/  SYNCS.EXCH.64 URZ, [UR8+0x32018], UR4 ;  /* 0x03201804083f75b2 */ /* 0x0000220008000100 */
[----:B------:R0:W0:Y:S01]  /*02c0*/  SYNCS.EXCH.64 URZ, [UR8+0x32040], UR6 ;  /* 0x03204006083f75b2 */ /* 0x0000220008000100 */
[----:B------:R0:W0:Y:S01]  /*02d0*/  SYNCS.EXCH.64 URZ, [UR8+0x32020], UR4 ;  /* 0x03202004083f75b2 */ /* 0x0000220008000100 */
[----:B------:R0:W0:Y:S01]  /*02e0*/  SYNCS.EXCH.64 URZ, [UR8+0x32048], UR6 ;  /* 0x03204806083f75b2 */ /* 0x0000220008000100 */
[----:B------:R-:W-:Y:S01]  /*02f0*/  NOP ;  /* 0x0000000000007918 */ /* 0x000fe20000000000 */
.L_x_2:
[----:B0-----:R-:W-:Y:S01]  /*0300*/  ULDC.64 UR4, c[0x0][0x598] ;  /* 0x0001660000047ab9 */ /* 0x001fe20000000a00 */
[----:B------:R-:W-:Y:S01]  /*0310*/  LOP3.LUT R3, R3, 0xfffffffc, RZ, 0xc0, !PT ;  /* 0xfffffffc03037812 */ /* 0x000fe200078ec0ff */
[----:B------:R-:W-:Y:S01]  /*0320*/  NOP ;  /* 0x0000000000007918 */ /* 0x000fe20000000000 */
[----:B------:R-:W-:Y:S01]  /*0330*/  ISETP.NE.U32.AND P0, PT, RZ, UR4, PT ;  /* 0x00000004ff007c0c */ /* 0x000fe2000bf05070 */
[----:B------:R-:W-:Y:S01]  /*0340*/  NOP ;  /* 0x0000000000007918 */ /* 0x000fe20000000000 */
[----:B-1234-:R-:W-:Y:S01]  /*0350*/  BAR.SYNC.DEFER_BLOCKING 0x0 ;  /* 0x0000000000007b1d */ /* 0x01efe20000010000 */
[----:B------:R-:W-:Y:S01]  /*0360*/  IMAD.IADD R4, R2, 0x1, -R3 ;  /* 0x0000000102047824 */ /* 0x000fe200078e0a03 */
[----:B------:R-:W-:Y:S02]  /*0370*/  ISETP.NE.AND.EX P0, PT, RZ, UR5, PT, P0 ;  /* 0x00000005ff007c0c */ /* 0x000fe4000bf05300 */
[C---:B------:R-:W-:Y:S02]  /*0380*/  ISETP.NE.AND P2, PT, R5.reuse, 0x1, PT ;  /* 0x000000010500780c */ /* 0x040fe40003f45270 */
[----:B------:R-:W-:Y:S01]  /*0390*/  LOP3.LUT P1, RZ, R5, R4, RZ, 0xfc, !PT ;  /* 0x0000000405ff7212 */ /* 0x000fe2000782fcff */
[----:B------:R-:W-:-:S03]  /*03a0*/  ULDC.64 UR14, c[0x0][0x208] ;  /* 0x00008200000e7ab9 */ /* 0x000fc60000000a00 */
[----:B------:R-:W-:-:S04]  /*03b0*/  SEL R0, RZ, 0x1, P1 ;  /* 0x00000001ff007807 */ /* 0x000fc80000800000 */
[----:B------:R-:W-:Y:S01]  /*03c0*/  SEL R0, R0, 0x2, P2 ;  /* 0x0000000200007807 */ /* 0x000fe20001000000 */
[----:B------:R-:W-:Y:S06]  /*03d0*/  @!P0 BRA `(.L_x_3) ;  /* 0x00000000001c8947 */ /* 0x000fec0003800000 */
[----:B------:R-:W0:Y:S02]  /*03e0*/  LDC.64 R2, c[0x0][0x598] ;  /* 0x00016600ff027b82 */ /* 0x000e240000000a00 */
[----:B0-----:R-:W2:Y:S02]  /*03f0*/  LDG.E.64 R2, desc[UR14][R2.64] ;  /* 0x0000000e02027981 */ /* 0x001ea4000c1e1b00 */
[----:B--2---:R-:W-:-:S04]  /*0400*/  ISETP.NE.U32.AND P0, PT, R2, RZ, PT ;  /* 0x000000ff0200720c */ /* 0x004fc80003f05070 */
[----:B------:R-:W-:-:S13]  /*0410*/  ISETP.NE.AND.EX P0, PT, R3, RZ, PT, P0 ;  /* 0x000000ff0300720c */ /* 0x000fda0003f05300 */
[----:B------:R-:W-:Y:S05]  /*0420*/  @!P0 BRA `(.L_x_3) ;  /* 0x0000000000088947 */ /* 0x000fea0003800000 */
[----:B------:R2:W5:Y:S01]  /*0430*/  LD.E R11, desc[UR14][R2.64] ;  /* 0x0000000e020b7980 */ /* 0x000562000c101900 */
[----:B------:R-:W-:Y:S05]  /*0440*/  BRA `(.L_x_4) ;  /* 0x0000000000207947 */ /* 0x000fea0003800000 */
.L_x_3:
[----:B------:R-:W-:Y:S02]  /*0450*/  ULDC.64 UR4, c[0x0][0x588] ;  /* 0x0001620000047ab9 */ /* 0x000fe40000000a00 */
[----:B------:R-:W-:-:S04]  /*0460*/  ISETP.NE.U32.AND P0, PT, RZ, UR4, PT ;  /* 0x00000004ff007c0c */ /* 0x000fc8000bf05070 */
[----:B------:R-:W-:-:S13]  /*0470*/  ISETP.NE.AND.EX P0, PT, RZ, UR5, PT, P0 ;  /* 0x00000005ff007c0c */ /* 0x000fda000bf05300 */
[----:B------:R-:W-:Y:S05]  /*0480*/  @!P0 BRA `(.L_x_5) ;  /* 0x00000000000c8947 */ /* 0x000fea0003800000 */
[----:B------:R-:W0:Y:S02]  /*0490*/  LDC.64 R2, c[0x0][0x588] ;  /* 0x00016200ff027b82 */ /* 0x000e240000000a00 */
[----:B0-----:R1:W5:Y:S01]  /*04a0*/  LDG.E R11, desc[UR14][R2.64] ;  /* 0x0000000e020b7981 */ /* 0x001362000c1e1900 */
[----:B------:R-:W-:Y:S05]  /*04b0*/  BRA `(.L_x_4) ;  /* 0x0000000000047947 */ /* 0x000fea0003800000 */
.L_x_5:
[----:B------:R-:W0:Y:S02]  /*04c0*/  LDC R11, c[0x0][0x580] ;  /* 0x00016000ff0b7b82 */ /* 0x000e240000000800 */
.L_x_4:
[----:B------:R-:W-:Y:S02]  /*04d0*/  ULDC.64 UR4, c[0x0][0x5a0] ;  /* 0x0001680000047ab9 */ /* 0x000fe40000000a00 */
[----:B------:R-:W-:-:S04]  /*04e0*/  ISETP.NE.U32.AND P0, PT, RZ, UR4, PT ;  /* 0x00000004ff007c0c */ /* 0x000fc8000bf05070 */
[----:B------:R-:W-:-:S13]  /*04f0*/  ISETP.NE.AND.EX P0, PT, RZ, UR5, PT, P0 ;  /* 0x00000005ff007c0c */ /* 0x000fda000bf05300 */
[----:B------:R-:W-:Y:S05]  /*0500*/  @!P0 BRA `(.L_x_6) ;  /* 0x00000000001c8947 */ /* 0x000fea0003800000 */
[----:B-12---:R-:W1:Y:S02]  /*0510*/  LDC.64 R2, c[0x0][0x5a0] ;  /* 0x00016800ff027b82 */ /* 0x006e640000000a00 */
[----:B-1----:R-:W2:Y:S02]  /*0520*/  LDG.E.64 R2, desc[UR14][R2.64] ;  /* 0x0000000e02027981 */ /* 0x002ea4000c1e1b00 */
[----:B--2---:R-:W-:-:S04]  /*0530*/  ISETP.NE.U32.AND P0, PT, R2, RZ, PT ;  /* 0x000000ff0200720c */ /* 0x004fc80003f05070 */
[----:B------:R-:W-:-:S13]  /*0540*/  ISETP.NE.AND.EX P0, PT, R3, RZ, PT, P0 ;  /* 0x000000ff0300720c */ /* 0x000fda0003f05300 */
[----:B------:R-:W-:Y:S05]  /*0550*/  @!P0 BRA `(.L_x_6) ;  /* 0x0000000000088947 */ /* 0x000fea0003800000 */
[----:B------:R1:W5:Y:S01]  /*0560*/  LD.E R14, desc[UR14][R2.64] ;  /* 0x0000000e020e7980 */ /* 0x000362000c101900 */
[----:B------:R-:W-:Y:S05]  /*0570*/  BRA `(.L_x_7) ;  /* 0x0000000000207947 */ /* 0x000fea0003800000 */
.L_x_6:
[----:B------:R-:W-:Y:S02]  /*0580*/  ULDC.64 UR4, c[0x0][0x590] ;  /* 0x0001640000047ab9 */ /* 0x000fe40000000a00 */
[----:B------:R-:W-:-:S04]  /*0590*/  ISETP.NE.U32.AND P0, PT, RZ, UR4, PT ;  /* 0x00000004ff007c0c */ /* 0x000fc8000bf05070 */
[----:B------:R-:W-:-:S13]  /*05a0*/  ISETP.NE.AND.EX P0, PT, RZ, UR5, PT, P0 ;  /* 0x00000005ff007c0c */ /* 0x000fda000bf05300 */
[----:B------:R-:W-:Y:S05]  /*05b0*/  @!P0 BRA `(.L_x_8) ;  /* 0x00000000000c8947 */ /* 0x000fea0003800000 */
[----:B------:R-:W3:Y:S02]  /*05c0*/  LDC.64 R14, c[0x0][0x590] ;  /* 0x00016400ff0e7b82 */ /* 0x000ee40000000a00 */
[----:B---3--:R4:W5:Y:S01]  /*05d0*/  LDG.E R14, desc[UR14][R14.64] ;  /* 0x0000000e0e0e7981 */ /* 0x008962000c1e1900 */
[----:B------:R-:W-:Y:S05]  /*05e0*/  BRA `(.L_x_7) ;  /* 0x0000000000047947 */ /* 0x000fea0003800000 */
.L_x_8:
[----:B------:R-:W3:Y:S02]  /*05f0*/  LDC R14, c[0x0][0x584] ;  /* 0x00016100ff0e7b82 */ /* 0x000ee40000000800 */
.L_x_7:
[----:B-12---:R-:W1:Y:S01]  /*0600*/  LDC R2, c[0x0][0x3c4] ;  /* 0x0000f100ff027b82 */ /* 0x006e620000000800 */
[----:B------:R-:W-:-:S07]  /*0610*/  ISETP.NE.AND P0, PT, R5, RZ, PT ;  /* 0x000000ff0500720c */ /* 0x000fce0003f05270 */
[----:B------:R-:W2:Y:S01]  /*0620*/  LDC.64 R8, c[0x0][0x3c8] ;  /* 0x0000f200ff087b82 */ /* 0x000ea20000000a00 */
[----:B-1----:R-:W-:-:S05]  /*0630*/  VIADD R2, R2, 0x3f ;  /* 0x0000003f02027836 */ /* 0x002fca0000000000 */
[----:B------:R-:W-:-:S04]  /*0640*/  SHF.R.S32.HI R3, RZ, 0x1f, R2 ;  /* 0x0000001fff037819 */ /* 0x000fc80000011402 */
[----:B------:R-:W-:-:S04]  /*0650*/  LEA.HI R3, R3, R2, RZ, 0x6 ;  /* 0x0000000203037211 */ /* 0x000fc800078f30ff */
[----:B------:R-:W-:-:S05]  /*0660*/  SHF.R.S32.HI R3, RZ, 0x6, R3 ;  /* 0x00000006ff037819 */ /* 0x000fca0000011403 */
[----:B--2---:R-:W-:-:S04]  /*0670*/  IMAD R2, R3, R8, RZ ;  /* 0x0000000803027224 */ /* 0x004fc800078e02ff */
[----:B------:R-:W-:Y:S01]  /*0680*/  IMAD R2, R2, R9, RZ ;  /* 0x0000000902027224 */ /* 0x000fe200078e02ff */
[----:B------:R-:W-:Y:S06]  /*0690*/  @!P0 BRA `(.L_x_9) ;  /* 0x000000b400d88947 */ /* 0x000fec0003800000 */
[----:B------:R-:W-:-:S13]  /*06a0*/  ISETP.NE.AND P0, PT, R5, 0x1, PT ;  /* 0x000000010500780c */ /* 0x000fda0003f05270 */
[----:B------:R-:W-:Y:S05]  /*06b0*/  @P0 EXIT ;  /* 0x000000000000094d */ /* 0x000fea0003800000 */
[----:B------:R-:W-:Y:S01]  /*06c0*/  ISETP.GE.AND P0, PT, R2, 0x1, PT ;  /* 0x000000010200780c */ /* 0x000fe20003f06270 */
[----:B------:R-:W-:Y:S01]  /*06d0*/  UMOV UR4, URZ ;  /* 0x0000003f00047c82 */ /* 0x000fe20008000000 */
[----:B------:R-:W-:Y:S02]  /*06e0*/  CS2R R54, SRZ ;  /* 0x0000000000367805 */ /* 0x000fe4000001ff00 */
[----:B------:R-:W-:Y:S02]  /*06f0*/  CS2R R120, SRZ ;  /* 0x0000000000787805 */ /* 0x000fe4000001ff00 */
[----:B------:R-:W-:Y:S02]  /*0700*/  CS2R R122, SRZ ;  /* 0x00000000007a7805 */ /* 0x000fe4000001ff00 */
[----:B------:R-:W-:Y:S02]  /*0710*/  CS2R R124, SRZ ;  /* 0x00000000007c7805 */ /* 0x000fe4000001ff00 */
[----:B------:R-:W-:-:S02]  /*0720*/  CS2R R126, SRZ ;  /* 0x00000000007e7805 */ /* 0x000fc4000001ff00 */
[----:B------:R-:W-:Y:S02]  /*0730*/  CS2R R128, SRZ ;  /* 0x0000000000807805 */ /* 0x000fe4000001ff00 */
        /* <DEDUP_REMOVED lines=57> */
[----:B------:R-:W-:Y:S01]  /*0ad0*/  CS2R R52, SRZ ;  /* 0x0000000000347805 */ /* 0x000fe2000001ff00 */
[----:B------:R-:W-:Y:S06]  /*0ae0*/  @!P0 BRA `(.L_x_10) ;  /* 0x0000000400688947 */ /* 0x000fec0003800000 */
[----:B------:R-:W-:-:S04]  /*0af0*/  LOP3.LUT R3, R0, 0x1, RZ, 0xfc, !PT ;  /* 0x0000000100037812 */ /* 0x000fc800078efcff */
[----:B------:R-:W-:-:S13]  /*0b00*/  ISETP.NE.AND P1, PT, R3, 0x3, PT ;  /* 0x000000030300780c */ /* 0x000fda0003f25270 */
[----:B------:R-:W-:Y:S05]  /*0b10*/  @!P1 BRA `(.L_x_11) ;  /* 0x0000000000049947 */ /* 0x000fea0003800000 */
[----:B------:R-:W-:Y:S01]  /*0b20*/  BPT.TRAP 0x1 ;  /* 0x000000040000795c */ /* 0x000fe20000300000 */
.L_x_11:
[----:B------:R-:W1:Y:S01]  /*0b30*/  S2UR UR5, SR_CgaCtaId ;  /* 0x00000000000579c3 */ /* 0x000e620000008800 */
[----:B------:R-:W-:Y:S01]  /*0b40*/  SHF.L.U32 R3, RZ, 0x1f, RZ ;  /* 0x0000001fff037819 */ /* 0x000fe200000006ff */
[----:B------:R-:W-:Y:S02]  /*0b50*/  UMOV UR4, 0x400 ;  /* 0x0000040000047882 */ /* 0x000fe40000000000 */
[----:B-1----:R-:W-:-:S12]  /*0b60*/  ULEA UR4, UR5, UR4, 0x18 ;  /* 0x0000000405047291 */ /* 0x002fd8000f8ec03f */
.L_x_12:
[----:B-1----:R-:W-:-:S04]  /*0b70*/  IMAD.U32 R4, RZ, RZ, UR4 ;  /* 0x00000004ff047e24 */ /* 0x002fc8000f8e00ff */
[----:B------:R1:W2:Y:S03]  /*0b80*/  SYNCS.PHASECHK.TRANS64.TRYWAIT P1, [R4+URZ+0x32000], R3 ;  /* 0x03200003040075a7 */ /* 0x0002a6000802017f */
[----:B--2---:R-:W-:Y:S05]  /*0b90*/  @!P1 NANOSLEEP.SYNCS 0x989680 ;  /* 0x009896800000995d */ /* 0x004fea0003900000 */
[----:B------:R-:W2:Y:S02]  /*0ba0*/  @!P1 SYNCS.PHASECHK.TRANS64 P1, [R4+URZ+0x32000], R3 ;  /* 0x03200003040095a7 */ /* 0x000ea4000802007f */
[----:B--2---:R-:W-:Y:S05]  /*0bb0*/  @!P1 BRA `(.L_x_12) ;  /* 0xfffffffc00ec9947 */ /* 0x004fea000383ffff */
[----:B------:R-:W-:Y:S01]  /*0bc0*/  UIADD3 UR5, UR4, 0x28000, URZ ;  /* 0x0002800004057890 */ /* 0x000fe2000fffe03f */
[----:B------:R-:W-:Y:S01]  /*0bd0*/  WARPGROUP.ARRIVE ;  /* 0x00000000000079c5 */ /* 0x000fe20000000000 */
[----:B------:R-:W-:Y:S02]  /*0be0*/  USHF.R.U32.HI UR4, URZ, 0x4, UR4 ;  /* 0x000000043f047899 */ /* 0x000fe40008011604 */
[----:B------:R-:W-:Y:S02]  /*0bf0*/  USHF.R.U32.HI UR5, URZ, 0x4, UR5 ;  /* 0x000000043f057899 */ /* 0x000fe40008011605 */
[----:B------:R-:W-:Y:S02]  /*0c00*/  ULOP3.LUT UR4, UR4, 0x3fff, URZ, 0xc0, !UPT ;  /* 0x00003fff04047892 */ /* 0x000fe4000f8ec03f */
[----:B------:R-:W-:Y:S02]  /*0c10*/  ULOP3.LUT UR5, UR5, 0x3fff, URZ, 0xc0, !UPT ;  /* 0x00003fff05057892 */ /* 0x000fe4000f8ec03f */
[----:B------:R-:W-:-:S02]  /*0c20*/  ULOP3.LUT UR4, UR4, 0x10000, URZ, 0xfc, !UPT ;  /* 0x0001000004047892 */ /* 0x000fc4000f8efc3f */
[----:B------:R-:W-:Y:S02]  /*0c30*/  ULOP3.LUT UR6, UR5, 0x10000, URZ, 0xfc, !UPT ;  /* 0x0001000005067892 */ /* 0x000fe4000f8efc3f */
[----:B------:R-:W-:Y:S02]  /*0c40*/  UIADD3 UR5, UR4, 0x200, URZ ;  /* 0x0000020004057890 */ /* 0x000fe4000fffe03f */
[----:B------:R-:W-:Y:S02]  /*0c50*/  UIADD3 UR7, UR4, 0x400, URZ ;  /* 0x0000040004077890 */ /* 0x000fe4000fffe03f */
[----:B------:R-:W-:Y:S01]  /*0c60*/  UMOV UR8, UR4 ;  /* 0x0000000400087c82 */ /* 0x000fe20008000000 */
[----:B------:R-:W-:Y:S01]  /*0c70*/  UMOV UR9, 0x40000040 ;  /* 0x4000004000097882 */ /* 0x000fe20000000000 */
[----:B------:R-:W-:Y:S01]  /*0c80*/  UMOV UR10, UR6 ;  /* 0x00000006000a7c82 */ /* 0x000fe20008000000 */
[----:B------:R-:W-:Y:S01]  /*0c90*/  UMOV UR11, 0x40000040 ;  /* 0x40000040000b7882 */ /* 0x000fe20000000000 */
[----:B------:R-:W-:Y:S01]  /*0ca0*/  UIADD3 UR12, UR4, 0x600, URZ ;  /* 0x00000600040c7890 */ /* 0x000fe2000fffe03f */
[----:B------:R-:W-:Y:S01]  /*0cb0*/  HGMMA.64x64x16.F32 R120, gdesc[UR8], RZ, !UPT ;  /* 0x00e00000087879f0 */ /* 0x000fe2000c7008ff */
        /* <DEDUP_REMOVED lines=12> */
[----:B------:R-:W-:-:S02]  /*0d80*/  UIADD3 UR8, UR4, 0x2, URZ ;  /* 0x0000000204087890 */ /* 0x000fc4000fffe03f */
[----:B------:R-:W-:Y:S01]  /*0d90*/  UIADD3 UR10, UR6, 0x2, URZ ;  /* 0x00000002060a7890 */ /* 0x000fe2000fffe03f */
[----:B------:R-:W-:Y:S01]  /*0da0*/  UMOV UR9, 0x40000040 ;  /* 0x4000004000097882 */ /* 0x000fe20000000000 */
[----:B------:R-:W-:-:S07]  /*0db0*/  UMOV UR11, 0x40000040 ;  /* 0x40000040000b7882 */ /* 0x000fce0000000000 */
[----:B------:R-:W-:Y:S01]  /*0dc0*/  HGMMA.64x64x16.F32 R120, gdesc[UR8], R120 ;  /* 0x00e00000087879f0 */ /* 0x000fe20008700878 */
[----:B------:R-:W-:Y:S01]  /*0dd0*/  UMOV UR8, UR5 ;  /* 0x0000000500087c82 */ /* 0x000fe20008000000 */
[----:B------:R-:W-:Y:S01]  /*0de0*/  UMOV UR9, 0x40000040 ;  /* 0x4000004000097882 */ /* 0x000fe20000000000 */
[----:B------:R-:W-:Y:S01]  /*0df0*/  UIADD3 UR5, UR4, 0x204, URZ ;  /* 0x0000020404057890 */ /* 0x000fe2000fffe03f */
        /* <DEDUP_REMOVED lines=19> */
[----:B------:R-:W-:Y:S02]  /*0f30*/  UMOV UR9, 0x40000040 ;  /* 0x4000004000097882 */ /* 0x000fe40000000000 */
[----:B------:R-:W-:Y:S01]  /*0f40*/  HGMMA.64x64x16.F32 R56, gdesc[UR8], R56 ;  /* 0x00e00000083879f0 */ /* 0x000fe20008700838 */
[----:B------:R-:W-:Y:S01]  /*0f50*/  UMOV UR8, UR12 ;  /* 0x0000000c00087c82 */ /* 0x000fe20008000000 */
[----:B------:R-:W-:-:S02]  /*0f60*/  UMOV UR9, 0x40000040 ;  /* 0x4000004000097882 */ /* 0x000fc40000000000 */
[----:B------:R-:W-:Y:S01]  /*0f70*/  HGMMA.64x64x16.F32 R24, gdesc[UR8], R24 ;  /* 0x00e00000081879f0 */ /* 0x000fe20008700818 */
[----:B------:R-:W-:Y:S02]  /*0f80*/  UIADD3 UR8, UR4, 0x6, URZ ;  /* 0x0000000604087890 */ /* 0x000fe4000fffe03f */
[----:B------:R-:W-:Y:S02]  /*0f90*/  UIADD3 UR10, UR6, 0x6, URZ ;  /* 0x00000006060a7890 */ /* 0x000fe4000fffe03f */
[----:B------:R-:W-:Y:S01]  /*0fa0*/  UIADD3 UR6, UR4, 0x406, URZ ;  /* 0x0000040604067890 */ /* 0x000fe2000fffe03f */
[----:B------:R-:W-:Y:S01]  /*0fb0*/  UMOV UR9, 0x40000040 ;  /* 0x4000004000097882 */ /* 0x000fe20000000000 */
[----:B------:R-:W-:Y:S01]  /*0fc0*/  UMOV UR11, 0x40000040 ;  /* 0x40000040000b7882 */ /* 0x000fe20000000000 */
[----:B------:R-:W-:-:S04]  /*0fd0*/  UIADD3 UR4, UR4, 0x606, URZ ;  /* 0x0000060604047890 */ /* 0x000fc8000fffe03f */
[----:B------:R-:W-:Y:S01]  /*0fe0*/  HGMMA.64x64x16.F32 R120, gdesc[UR8], R120 ;  /* 0x00e00000087879f0 */ /* 0x000fe20008700878 */
[----:B------:R-:W-:Y:S01]  /*0ff0*/  UMOV UR8, UR5 ;  /* 0x0000000500087c82 */ /* 0x000fe20008000000 */
[----:B------:R-:W-:Y:S02]  /*1000*/  UMOV UR9, 0x40000040 ;  /* 0x4000004000097882 */ /* 0x000fe40000000000 */
[----:B------:R-:W-:Y:S01]  /*1010*/  HGMMA.64x64x16.F32 R88, gdesc[UR8], R88 ;  /* 0x00e00000085879f0 */ /* 0x000fe20008700858 */
[----:B------:R-:W-:Y:S01]  /*1020*/  UMOV UR8, UR6 ;  /* 0x0000000600087c82 */ /* 0x000fe20008000000 */
[----:B------:R-:W-:Y:S02]  /*1030*/  UMOV UR9, 0x40000040 ;  /* 0x4000004000097882 */ /* 0x000fe40000000000 */
[----:B------:R-:W-:Y:S01]  /*1040*/  HGMMA.64x64x16.F32 R56, gdesc[UR8], R56 ;  /* 0x00e00000083879f0 */ /* 0x000fe20008700838 */
[----:B------:R-:W-:Y:S01]  /*1050*/  UMOV UR8, UR4 ;  /* 0x0000000400087c82 */ /* 0x000fe20008000000 */
[----:B------:R-:W-:Y:S01]  /*1060*/  UMOV UR9, 0x40000040 ;  /* 0x4000004000097882 */ /* 0x000fe20000000000 */
[----:B------:R-:W-:Y:S01]  /*1070*/  UMOV UR4, 0x1 ;  /* 0x0000000100047882 */ /* 0x000fe20000000000 */
[----:B------:R-:W-:Y:S04]  /*1080*/  HGMMA.64x64x16.F32 R24, gdesc[UR8], R24, gsb0 ;  /* 0x00e00000081879f0 */ /* 0x000fe80008000818 */
.L_x_10:
[----:B-1----:R-:W-:-:S05]  /*1090*/  VIMNMX R3, R2, 0x1, PT ;  /* 0x0000000102037848 */ /* 0x002fca0003fe0100 */
[----:B------:R-:W-:-:S05]  /*10a0*/  IMAD.IADD R4, R2, 0x1, -R3 ;  /* 0x0000000102047824 */ /* 0x000fca00078e0a03 */
[----:B------:R-:W-:-:S13]  /*10b0*/  ISETP.GE.AND P1, PT, R4, 0x1, PT ;  /* 0x000000010400780c */ /* 0x000fda0003f26270 */
[----:B------:R-:W-:Y:S05]  /*10c0*/  @!P1 BRA `(.L_x_13) ;  /* 0x0000000400d89947 */ /* 0x000fea0003800000 */
[----:B------:R-:W1:Y:S01]  /*10d0*/  S2UR UR5, SR_CgaCtaId ;  /* 0x00000000000579c3 */ /* 0x000e620000008800 */
[----:B------:R-:W-:Y:S01]  /*10e0*/  UMOV UR6, 0x400 ;  /* 0x0000040000067882 */ /* 0x000fe20000000000 */
[----:B------:R-:W-:Y:S01]  /*10f0*/  LOP3.LUT R7, R0, 0x1, RZ, 0xfc, !PT ;  /* 0x0000000100077812 */ /* 0x000fe200078efcff */
[----:B------:R-:W-:Y:S01]  /*1100*/  IMAD.MOV.U32 R5, RZ, RZ, RZ ;  /* 0x000000ffff057224 */ /* 0x000fe200078e00ff */
[----:B------:R-:W-:Y:S01]  /*1110*/  UISETP.NE.U32.AND UP0, UPT, UR4, URZ, UPT ;  /* 0x0000003f0400728c */ /* 0x000fe2000bf05070 */
[----:B------:R-:W-:Y:S01]  /*1120*/  IMAD.MOV.U32 R2, RZ, RZ, R4 ;  /* 0x000000ffff027224 */ /* 0x000fe200078e0004 */
[----:B-1----:R-:W-:-:S04]  /*1130*/  ULEA UR6, UR5, UR6, 0x18 ;  /* 0x0000000605067291 */ /* 0x002fc8000f8ec03f */
[----:B------:R-:W-:Y:S02]  /*1140*/  UIADD3 UR7, UR6, 0x28000, URZ ;  /* 0x0002800006077890 */ /* 0x000fe4000fffe03f */
[----:B------:R-:W-:Y:S02]  /*1150*/  USHF.R.U32.HI UR5, URZ, 0x4, UR6 ;  /* 0x000000043f057899 */ /* 0x000fe40008011606 */
[----:B------:R-:W-:Y:S02]  /*1160*/  USHF.R.U32.HI UR7, URZ, 0x4, UR7 ;  /* 0x000000043f077899 */ /* 0x000fe40008011607 */
[----:B------:R-:W-:Y:S02]  /*1170*/  ULOP3.LUT UR5, UR5, 0x3fff, URZ, 0xc0, !UPT ;  /* 0x00003fff05057892 */ /* 0x000fe4000f8ec03f */
[----:B------:R-:W-:Y:S02]  /*1180*/  ULOP3.LUT UR8, UR7, 0x3fff, URZ, 0xc0, !UPT ;  /* 0x00003fff07087892 */ /* 0x000fe4000f8ec03f */
[----:B------:R-:W-:-:S02]  /*1190*/  ULOP3.LUT UR7, UR5, 0x10000, URZ, 0xfc, !UPT ;  /* 0x0001000005077892 */ /* 0x000fc4000f8efc3f */
[----:B------:R-:W-:Y:S01]  /*11a0*/  ULOP3.LUT UR8, UR8, 0x10000, URZ, 0xfc, !UPT ;  /* 0x0001000008087892 */ /* 0x000fe2000f8efc3f */
[----:B------:R-:W-:-:S11]  /*11b0*/  UMOV UR5, URZ ;  /* 0x0000003f00057c82 */ /* 0x000fd60008000000 */
.L_x_18:
[----:B------:R-:W-:-:S13]  /*11c0*/  ISETP.NE.AND P2, PT, R7, 0x3, PT ;  /* 0x000000030700780c */ /* 0x000fda0003f45270 */
[----:B-1----:R-:W-:Y:S05]  /*11d0*/  @!P2 BRA `(.L_x_14) ;  /* 0x000000000004a947 */ /* 0x002fea0003800000 */
[----:B------:R-:W-:Y:S01]  /*11e0*/  BPT.TRAP 0x1 ;  /* 0x000000040000795c */ /* 0x000fe20000300000 */
.L_x_14:
[----:B------:R-:W-:Y:S01]  /*11f0*/  SHF.L.U32 R3, R5, 0x1f, RZ ;  /* 0x0000001f05037819 */ /* 0x000fe200000006ff */
[----:B------:R-:W-:-:S12]  /*1200*/  ULEA UR9, UR4, UR6, 0x3 ;  /* 0x0000000604097291 */ /* 0x000fd8000f8e183f */
.L_x_15:
[----:B-1----:R-:W-:-:S04]  /*1210*/  IMAD.U32 R6, RZ, RZ, UR9 ;  /* 0x00000009ff067e24 */ /* 0x002fc8000f8e00ff */
[----:B------:R1:W2:Y:S03]  /*1220*/  SYNCS.PHASECHK.TRANS64.TRYWAIT P1, [R6+URZ+0x32000], R3 ;  /* 0x03200003060075a7 */ /* 0x0002a6000802017f */
[----:B--2---:R-:W-:Y:S05]  /*1230*/  @!P1 NANOSLEEP.SYNCS 0x989680 ;  /* 0x009896800000995d */ /* 0x004fea0003900000 */
[----:B------:R-:W2:Y:S02]  /*1240*/  @!P1 SYNCS.PHASECHK.TRANS64 P1, [R6+URZ+0x32000], R3 ;  /* 0x03200003060095a7 */ /* 0x000ea4000802007f */
[----:B--2---:R-:W-:Y:S05]  /*1250*/  @!P1 BRA `(.L_x_15) ;  /* 0xfffffffc00ec9947 */ /* 0x004fea000383ffff */
[----:B------:R-:W-:Y:S01]  /*1260*/  ULEA UR10, UR4, UR7, 0xb ;  /* 0x00000007040a7291 */ /* 0x000fe2000f8e583f */
[----:B------:R-:W-:Y:S01]  /*1270*/  WARPGROUP.ARRIVE ;  /* 0x00000000000079c5 */ /* 0x000fe20000000000 */
[----:B------:R-:W-:Y:S02]  /*1280*/  ULEA UR12, UR4, UR8, 0x9 ;  /* 0x00000008040c7291 */ /* 0x000fe4000f8e483f */
[----:B------:R-:W-:Y:S02]  /*1290*/  UIADD3 UR9, UR10, 0x200, URZ ;  /* 0x000002000a097890 */ /* 0x000fe4000fffe03f */
[----:B------:R-:W-:Y:S02]  /*12a0*/  UIADD3 UR11, UR10, 0x400, URZ ;  /* 0x000004000a0b7890 */ /* 0x000fe4000fffe03f */
[----:B------:R-:W-:Y:S01]  /*12b0*/  UMOV UR16, UR10 ;  /* 0x0000000a00107c82 */ /* 0x000fe20008000000 */
[----:B------:R-:W-:Y:S01]  /*12c0*/  UMOV UR17, 0x40000040 ;  /* 0x4000004000117882 */ /* 0x000fe20000000000 */
[----:B------:R-:W-:Y:S01]  /*12d0*/  UMOV UR18, UR12 ;  /* 0x0000000c00127c82 */ /* 0x000fe20008000000 */
[----:B------:R-:W-:Y:S01]  /*12e0*/  UMOV UR19, 0x40000040 ;  /* 0x4000004000137882 */ /* 0x000fe20000000000 */
[----:B------:R-:W-:Y:S01]  /*12f0*/  UIADD3 UR13, UR10, 0x600, URZ ;  /* 0x000006000a0d7890 */ /* 0x000fe2000fffe03f */
[----:B------:R-:W-:Y:S01]  /*1300*/  HGMMA.64x64x16.F32 R120, gdesc[UR16], R120, UP0 ;  /* 0x00e00000107879f0 */ /* 0x000fe2000bf00878 */
        /* <DEDUP_REMOVED lines=43> */
[----:B------:R-:W-:-:S02]  /*15c0*/  UMOV UR17, 0x40000040 ;  /* 0x4000004000117882 */ /* 0x000fc40000000000 */
[----:B------:R-:W-:Y:S01]  /*15d0*/  HGMMA.64x64x16.F32 R24, gdesc[UR16], R24 ;  /* 0x00e00000101879f0 */ /* 0x000fe20008700818 */
[----:B------:R-:W-:Y:S02]  /*15e0*/  UIADD3 UR16, UR10, 0x6, URZ ;  /* 0x000000060a107890 */ /* 0x000fe4000fffe03f */
[----:B------:R-:W-:Y:S01]  /*15f0*/  UIADD3 UR18, UR12, 0x6, URZ ;  /* 0x000000060c127890 */ /* 0x000fe2000fffe03f */
[----:B------:R-:W-:Y:S01]  /*1600*/  UMOV UR17, 0x40000040 ;  /* 0x4000004000117882 */ /* 0x000fe20000000000 */
[----:B------:R-:W-:Y:S01]  /*1610*/  UMOV UR19, 0x40000040 ;  /* 0x4000004000137882 */ /* 0x000fe20000000000 */
[----:B------:R-:W-:-:S06]  /*1620*/  UIADD3 UR10, UR10, 0x606, URZ ;  /* 0x000006060a0a7890 */ /* 0x000fcc000fffe03f */
        /* <DEDUP_REMOVED lines=8> */
[----:B------:R-:W-:-:S02]  /*16b0*/  UMOV UR17, 0x40000040 ;  /* 0x4000004000117882 */ /* 0x000fc40000000000 */
[----:B------:R-:W-:Y:S03]  /*16c0*/  HGMMA.64x64x16.F32 R24, gdesc[UR16], R24, gsb0 ;  /* 0x00e00000101879f0 */ /* 0x000fe60008000818 */
[----:B------:R-:W-:Y:S02]  /*16d0*/  WARPGROUP.DEPBAR.LE gsb0, 0x1 ;  /* 0x00008000000079c5 */ /* 0x000fe40000010100 */
[----:B------:R-:W-:Y:S05]  /*16e0*/  @!P2 BRA `(.L_x_16) ;  /* 0x000000000004a947 */ /* 0x000fea0003800000 */
[----:B------:R-:W-:Y:S01]  /*16f0*/  BPT.TRAP 0x1 ;  /* 0x000000040000795c */ /* 0x000fe20000300000 */
.L_x_16:
[----:B------:R-:W-:Y:S01]  /*1700*/  ULEA UR9, UR5, UR6, 0x3 ;  /* 0x0000000605097291 */ /* 0x000fe2000f8e183f */
[----:B------:R-:W-:-:S03]  /*1710*/  ISETP.GT.U32.AND P1, PT, R0, 0x1, PT ;  /* 0x000000010000780c */ /* 0x000fc60003f24070 */
[----:B------:R-:W-:-:S04]  /*1720*/  UIADD3 UR9, UR9, 0x32028, URZ ;  /* 0x0003202809097890 */ /* 0x000fc8000fffe03f */
[----:B------:R-:W-:-:S09]  /*1730*/  UPRMT UR9, URZ, 0x654, UR9 ;  /* 0x000006543f097896 */ /* 0x000fd20008000009 */
[----:B------:R-:W-:Y:S01]  /*1740*/  SYNCS.ARRIVE.TRANS64.RED.A1T0 RZ, [UR9], RZ ;  /* 0x000000ffffff79a7 */ /* 0x000fe20008100409 */
[----:B------:R-:W-:Y:S05]  /*1750*/  @P1 BRA `(.L_x_17) ;  /* 0x0000000000041947 */ /* 0x000fea0003800000 */
[----:B------:R-:W-:Y:S01]  /*1760*/  BPT.TRAP 0x1 ;  /* 0x000000040000795c */ /* 0x000fe20000300000 */
.L_x_17:
[----:B------:R-:W-:Y:S01]  /*1770*/  UIADD3 UR4, UR4, 0x1, URZ ;  /* 0x0000000104047890 */ /* 0x000fe2000fffe03f */
[C---:B------:R-:W-:Y:S01]  /*1780*/  ISETP.GT.AND P1, PT, R2.reuse, 0x1, PT ;  /* 0x000000010200780c */ /* 0x040fe20003f24270 */
[----:B------:R-:W-:Y:S01]  /*1790*/  UIADD3 UR5, UR5, 0x1, URZ ;  /* 0x0000000105057890 */ /* 0x000fe2000fffe03f */
[----:B------:R-:W-:Y:S01]  /*17a0*/  VIADD R2, R2, 0xffffffff ;  /* 0xffffffff02027836 */ /* 0x000fe20000000000 */
[----:B------:R-:W-:Y:S02]  /*17b0*/  UISETP.NE.AND UP0, UPT, UR4, 0x5, UPT ;  /* 0x000000050400788c */ /* 0x000fe4000bf05270 */
[----:B------:R-:W-:Y:S02]  /*17c0*/  UISETP.NE.AND UP1, UPT, UR5, 0x5, UPT ;  /* 0x000000050500788c */ /* 0x000fe4000bf25270 */
[----:B------:R-:W-:Y:S02]  /*17d0*/  USEL UR9, URZ, 0x1, UP0 ;  /* 0x000000013f097887 */ /* 0x000fe40008000000 */
[----:B------:R-:W-:-:S02]  /*17e0*/  USEL UR4, UR4, URZ, UP0 ;  /* 0x0000003f04047287 */ /* 0x000fc40008000000 */
[----:B------:R-:W-:Y:S02]  /*17f0*/  USEL UR5, UR5, URZ, UP1 ;  /* 0x0000003f05057287 */ /* 0x000fe40008800000 */
[----:B------:R-:W-:Y:S01]  /*1800*/  UPLOP3.LUT UP0, UPT, UPT, UPT, UPT, 0x80, 0x0 ;  /* 0x000000000000789c */ /* 0x000fe20003f0f070 */
[----:B------:R-:W-:Y:S01]  /*1810*/  LOP3.LUT R5, R5, UR9, RZ, 0x3c, !PT ;  /* 0x0000000905057c12 */ /* 0x000fe2000f8e3cff */
[----:B------:R-:W-:Y:S09]  /*1820*/  @P1 BRA `(.L_x_18) ;  /* 0xfffffff800641947 */ /* 0x000ff2000383ffff */
.L_x_13:
[----:B------:R-:W-:Y:S02]  /*1830*/  WARPGROUP.DEPBAR.LE gsb0, 0x0 ;  /* 0x00008000000079c5 */ /* 0x000fe40000010000 */
[----:B------:R-:W-:Y:S05]  /*1840*/  @!P0 BRA `(.L_x_19) ;  /* 0x0000000000448947 */ /* 0x000fea0003800000 */
[----:B------:R-:W-:-:S04]  /*1850*/  LOP3.LUT R2, R0, 0x1, RZ, 0xfc, !PT ;  /* 0x0000000100027812 */ /* 0x000fc800078efcff */
[----:B------:R-:W-:-:S13]  /*1860*/  ISETP.NE.AND P0, PT, R2, 0x3, PT ;  /* 0x000000030200780c */ /* 0x000fda0003f05270 */
[----:B------:R-:W-:Y:S05]  /*1870*/  @!P0 BRA `(.L_x_20) ;  /* 0x0000000000048947 */ /* 0x000fea0003800000 */
[----:B------:R-:W-:Y:S01]  /*1880*/  BPT.TRAP 0x1 ;  /* 0x000000040000795c */ /* 0x000fe20000300000 */
.L_x_20:
[----:B------:R-:W2:Y:S01]  /*1890*/  S2R R5, SR_CgaCtaId ;  /* 0x0000000000057919 */ /* 0x000ea20000008800 */
[----:B-1----:R-:W-:Y:S01]  /*18a0*/  IMAD.WIDE.U32 R2, R4, -0x33333333, RZ ;  /* 0xcccccccd04027825 */ /* 0x002fe200078e00ff */
[----:B------:R-:W-:Y:S02]  /*18b0*/  MOV R2, 0x400 ;  /* 0x0000040000027802 */ /* 0x000fe40000000f00 */
[----:B------:R-:W-:Y:S02]  /*18c0*/  ISETP.GT.U32.AND P0, PT, R0, 0x1, PT ;  /* 0x000000010000780c */ /* 0x000fe40003f04070 */
[----:B------:R-:W-:-:S05]  /*18d0*/  SHF.R.U32.HI R3, RZ, 0x2, R3 ;  /* 0x00000002ff037819 */ /* 0x000fca0000011603 */
[----:B------:R-:W-:Y:S01]  /*18e0*/  IMAD R4, R3, -0x5, R4 ;  /* 0xfffffffb03047824 */ /* 0x000fe200078e0204 */
[----:B--2---:R-:W-:-:S05]  /*18f0*/  LEA R5, R5, R2, 0x18 ;  /* 0x0000000205057211 */ /* 0x004fca00078ec0ff */
[----:B------:R-:W-:-:S04]  /*1900*/  IMAD R4, R4, 0x8, R5 ;  /* 0x0000000804047824 */ /* 0x000fc800078e0205 */
[----:B------:R-:W-:-:S05]  /*1910*/  VIADD R4, R4, 0x32028 ;  /* 0x0003202804047836 */ /* 0x000fca0000000000 */
[----:B------:R-:W-:-:S04]  /*1920*/  PRMT R4, RZ, 0x654, R4 ;  /* 0x00000654ff047816 */ /* 0x000fc80000000004 */
[----:B------:R2:W-:Y:S01]  /*1930*/  SYNCS.ARRIVE.TRANS64.RED.A1T0 RZ, [R4+URZ], RZ ;  /* 0x000000ff04ff79a7 */ /* 0x0005e2000810043f */
[----:B------:R-:W-:Y:S05]  /*1940*/  @P0 BRA `(.L_x_19) ;  /* 0x0000000000040947 */ /* 0x000fea0003800000 */
[----:B------:R-:W-:Y:S01]  /*1950*/  BPT.TRAP 0x1 ;  /* 0x000000040000795c */ /* 0x000fe20000300000 */
.L_x_19:
[----:B-1----:R-:W1:Y:S01]  /*1960*/  S2R R3, SR_TID.X ;  /* 0x0000000000037919 */ /* 0x002e620000002100 */
[----:B------:R-:W-:Y:S01]  /*1970*/  ULDC.64 UR4, c[0x0][0x280] ;  /* 0x0000a00000047ab9 */ /* 0x000fe20000000a00 */
[----:B--2---:R-:W2:Y:S01]  /*1980*/  S2R R4, SR_CTAID.Y ;  /* 0x0000000000047919 */ /* 0x004ea20000002600 */
[----:B------:R-:W0:Y:S01]  /*1990*/  S2R R9, SR_CTAID.X ;  /* 0x0000000000097919 */ /* 0x000e220000002500 */
[----:B-1----:R-:W-:-:S04]  /*19a0*/  SHF.R.S32.HI R0, RZ, 0x1f, R3 ;  /* 0x0000001fff007819 */ /* 0x002fc80000011403 */
[----:B------:R-:W-:Y:S01]  /*19b0*/  LEA.HI R0, R0, R3, RZ, 0x7 ;  /* 0x0000000300007211 */ /* 0x000fe200078f38ff */
[----:B--2---:R-:W-:-:S03]  /*19c0*/  IMAD.SHL.U32 R4, R4, 0x40, RZ ;  /* 0x0000004004047824 */ /* 0x004fc600078e00ff */
[----:B------:R-:W-:Y:S01]  /*19d0*/  LOP3.LUT R0, R0, 0xffffff80, RZ, 0xc0, !PT ;  /* 0xffffff8000007812 */ /* 0x000fe200078ec0ff */
[----:B0-----:R-:W-:Y:S01]  /*19e0*/  IMAD.SHL.U32 R10, R9, 0x100, RZ ;  /* 0x00000100090a7824 */ /* 0x001fe200078e00ff */
[----:B------:R-:W-:-:S03]  /*19f0*/  ISETP.GE.AND P0, PT, R4, UR5, PT ;  /* 0x0000000504007c0c */ /* 0x000fc6000bf06270 */
[----:B------:R-:W-:Y:S01]  /*1a00*/  IMAD.IADD R0, R3, 0x1, -R0 ;  /* 0x0000000103007824 */ /* 0x000fe200078e0a00 */
[----:B------:R-:W-:-:S04]  /*1a10*/  ISETP.GE.OR P0, PT, R10, UR4, P0 ;  /* 0x000000040a007c0c */ /* 0x000fc80008706670 */
[----:B------:R-:W-:-:S04]  /*1a20*/  SHF.R.S32.HI R3, RZ, 0x1f, R0 ;  /* 0x0000001fff037819 */ /* 0x000fc80000011400 */
[----:B------:R-:W-:-:S04]  /*1a30*/  LEA.HI R2, R3, R0, RZ, 0x2 ;  /* 0x0000000003027211 */ /* 0x000fc800078f10ff */
[--C-:B------:R-:W-:Y:S02]  /*1a40*/  SHF.R.S32.HI R6, RZ, 0x2, R2.reuse ;  /* 0x00000002ff067819 */ /* 0x100fe40000011402 */
[----:B------:R-:W-:-:S04]  /*1a50*/  SHF.R.S32.HI R5, RZ, 0x1f, R2 ;  /* 0x0000001fff057819 */ /* 0x000fc80000011402 */
[----:B------:R-:W-:-:S04]  /*1a60*/  LEA.HI R5, R5, R6, RZ, 0x3 ;  /* 0x0000000605057211 */ /* 0x000fc800078f18ff */
[----:B------:R-:W-:Y:S01]  /*1a70*/  LOP3.LUT R7, R5, 0xfffffff8, RZ, 0xc0, !PT ;  /* 0xfffffff805077812 */ /* 0x000fe200078ec0ff */
[----:B------:R-:W-:Y:S06]  /*1a80*/  @P0 EXIT ;  /* 0x000000000000094d */ /* 0x000fec0003800000 */
[----:B------:R-:W0:Y:S01]  /*1a90*/  LDC.64 R12, c[0x0][0x5d0] ;  /* 0x00017400ff0c7b82 */ /* 0x000e220000000a00 */
[----:B------:R-:W-:Y:S01]  /*1aa0*/  LOP3.LUT R5, R2, 0x7ffffffc, RZ, 0xc0, !PT ;  /* 0x7ffffffc02057812 */ /* 0x000fe200078ec0ff */
[----:B------:R-:W-:Y:S01]  /*1ab0*/  IMAD.IADD R2, R6, 0x1, -R7 ;  /* 0x0000000106027824 */ /* 0x000fe200078e0a07 */
[----:B------:R-:W-:Y:S02]  /*1ac0*/  LEA.HI R6, R3, R0, RZ, 0x5 ;  /* 0x0000000003067211 */ /* 0x000fe400078f28ff */
[----:B---3-5:R-:W-:Y:S01]  /*1ad0*/  FSETP.NEU.AND P1, PT, R14, RZ, PT ;  /* 0x000000ff0e00720b */ /* 0x028fe20003f2d000 */
[----:B------:R-:W-:Y:S01]  /*1ae0*/  IMAD.IADD R5, R0, 0x1, -R5 ;  /* 0x0000000100057824 */ /* 0x000fe200078e0a05 */
[----:B------:R-:W-:Y:S02]  /*1af0*/  SHF.R.S32.HI R3, RZ, 0x1f, R2 ;  /* 0x0000001fff037819 */ /* 0x000fe40000011402 */
[----:B----4-:R-:W-:Y:S01]  /*1b00*/  SHF.R.S32.HI R15, RZ, 0x5, R6 ;  /* 0x00000005ff0f7819 */ /* 0x010fe20000011406 */
[----:B------:R-:W-:-:S02]  /*1b10*/  IMAD.SHL.U32 R5, R5, 0x2, RZ ;  /* 0x0000000205057824 */ /* 0x000fc400078e00ff */
[----:B------:R-:W-:-:S03]  /*1b20*/  IMAD.WIDE R8, R9, 0x100, R2 ;  /* 0x0000010009087825 */ /* 0x000fc600078e0202 */
[----:B------:R-:W-:Y:S01]  /*1b30*/  SHF.R.S32.HI R7, RZ, 0x1f, R5 ;  /* 0x0000001fff077819 */ /* 0x000fe20000011405 */
[C---:B------:R-:W-:Y:S01]  /*1b40*/  IMAD R3, R15.reuse, -0x10, -R10 ;  /* 0xfffffff00f037824 */ /* 0x040fe200078e0a0a */
[C---:B------:R-:W-:Y:S01]  /*1b50*/  IADD3 R6, P0, R4.reuse, R5, RZ ;  /* 0x0000000504067210 */ /* 0x040fe20007f1e0ff */
[----:B------:R-:W-:Y:S01]  /*1b60*/  IMAD.WIDE R8, R15, 0x10, R8 ;  /* 0x000000100f087825 */ /* 0x000fe200078e0208 */
[----:B------:R-:W-:Y:S02]  /*1b70*/  IADD3 R10, -R5, UR5, -R4 ;  /* 0x00000005050a7c10 */ /* 0x000fe4000fffe904 */
[----:B------:R-:W-:Y:S02]  /*1b80*/  LEA.HI.X.SX32 R7, R4, R7, 0x1, P0 ;  /* 0x0000000704077211 */ /* 0x000fe400000f0eff */
[----:B------:R-:W-:Y:S01]  /*1b90*/  IADD3 R0, R3, UR4, -R2 ;  /* 0x0000000403007c10 */ /* 0x000fe2000fffe802 */
[-C--:B0-----:R-:W-:Y:S01]  /*1ba0*/  IMAD R2, R9, R12.reuse, RZ ;  /* 0x0000000c09027224 */ /* 0x081fe200078e02ff */
[----:B------:R-:W-:Y:S01]  /*1bb0*/  ISETP.GT.AND P3, PT, R10, RZ, PT ;  /* 0x000000ff0a00720c */ /* 0x000fe20003f64270 */
[----:B------:R-:W-:Y:S01]  /*1bc0*/  IMAD.WIDE.U32 R18, R8, R12, R6 ;  /* 0x0000000c08127225 */ /* 0x000fe200078e0006 */
[----:B------:R-:W-:-:S02]  /*1bd0*/  SHF.L.U64.HI R15, R12, 0x3, R13 ;  /* 0x000000030c0f7819 */ /* 0x000fc4000001020d */
[----:B------:R-:W-:Y:S01]  /*1be0*/  P2R R3, PR, RZ, 0x8 ;  /* 0x00000008ff037803 */ /* 0x000fe20000000000 */
[----:B------:R-:W-:Y:S01]  /*1bf0*/  IMAD R21, R8, R13, R2 ;  /* 0x0000000d08157224 */ /* 0x000fe200078e0202 */
[----:B------:R-:W-:Y:S01]  /*1c00*/  ISETP.GT.AND P0, PT, R0, RZ, P3 ;  /* 0x000000ff0000720c */ /* 0x000fe20001f04270 */
[----:B------:R-:W-:Y:S02]  /*1c10*/  IMAD.SHL.U32 R16, R12, 0x8, RZ ;  /* 0x000000080c107824 */ /* 0x000fe400078e00ff */
[----:B------:R-:W-:Y:S01]  /*1c20*/  IMAD.IADD R21, R19, 0x1, R21 ;  /* 0x0000000113157824 */ /* 0x000fe200078e0215 */
[----:B------:R-:W-:Y:S09]  /*1c30*/  @!P1 BRA `(.L_x_21) ;  /* 0x0000006c00cc9947 */ /* 0x000ff20003800000 */
[----:B------:R-:W-:Y:S01]  /*1c40*/  ULDC.64 UR4, c[0x0][0x5b0] ;  /* 0x00016c0000047ab9 */ /* 0x000fe20000000a00 */
[----:B------:R-:W-:Y:S01]  /*1c50*/  ULDC.64 UR8, c[0x0][0x5a8] ;  /* 0x00016a0000087ab9 */ /* 0x000fe20000000a00 */
[----:B------:R-:W-:Y:S01]  /*1c60*/  IMAD R17, R9, UR4, RZ ;  /* 0x0000000409117c24 */ /* 0x000fe2000f8e02ff */
[----:B------:R-:W-:Y:S01]  /*1c70*/  ULDC.64 UR6, c[0x0][0x5c8] ;  /* 0x0001720000067ab9 */ /* 0x000fe20000000a00 */
[----:B------:R-:W-:-:S04]  /*1c80*/  IMAD.WIDE.U32 R2, R8, UR4, R6 ;  /* 0x0000000408027c25 */ /* 0x000fc8000f8e0006 */
[----:B------:R-:W-:Y:S01]  /*1c90*/  IMAD R17, R8, UR5, R17 ;  /* 0x0000000508117c24 */ /* 0x000fe2000f8e0211 */
[----:B------:R-:W-:-:S03]  /*1ca0*/  LEA R4, P1, R2, UR8, 0x1 ;  /* 0x0000000802047c11 */ /* 0x000fc6000f8208ff */
[----:B------:R-:W-:-:S05]  /*1cb0*/  IMAD.IADD R3, R3, 0x1, R17 ;  /* 0x0000000103037824 */ /* 0x000fca00078e0211 */
[----:B------:R-:W-:-:S05]  /*1cc0*/  LEA.HI.X R5, R2, UR9, R3, 0x1, P1 ;  /* 0x0000000902057c11 */ /* 0x000fca00088f0c03 */
[----:B------:R-:W2:Y:S01]  /*1cd0*/  @P0 LDG.E.LTC128B.U16 R19, desc[UR14][R4.64] ;  /* 0x0000000e04130981 */ /* 0x000ea2000c1e1520 */
[----:B------:R-:W-:Y:S01]  /*1ce0*/  ISETP.GT.AND P6, PT, R10, 0x1, PT ;  /* 0x000000010a00780c */ /* 0x000fe20003fc4270 */
[----:B------:R-:W-:Y:S01]  /*1cf0*/  BSSY B0, `(.L_x_22) ;  /* 0x000000e000007945 */ /* 0x000fe20003800000 */
[----:B------:R-:W-:Y:S02]  /*1d00*/  LEA R2, P2, R18, UR6, 0x1 ;  /* 0x0000000612027c11 */ /* 0x000fe4000f8408ff */
[----:B------:R-:W-:Y:S01]  /*1d10*/  ISETP.GT.AND P1, PT, R0, RZ, P6 ;  /* 0x000000ff0000720c */ /* 0x000fe20003724270 */
[----:B--2---:R-:W-:-:S05]  /*1d20*/  HADD2.F32 R3, -RZ, R19.H0_H0 ;  /* 0x20000013ff037230 */ /* 0x004fca0000004100 */
[----:B------:R-:W-:-:S04]  /*1d30*/  FMUL R3, R3, R14 ;  /* 0x0000000e03037220 */ /* 0x000fc80000400000 */
[----:B------:R-:W-:-:S05]  /*1d40*/  FFMA R3, R120, R11, R3 ;  /* 0x0000000b78037223 */ /* 0x000fca0000000003 */
[----:B------:R-:W-:Y:S02]  /*1d50*/  F2FP.F16.F32.PACK_AB R20, RZ, R3 ;  /* 0x00000003ff14723e */ /* 0x000fe400000000ff */
[----:B------:R-:W-:Y:S02]  /*1d60*/  P2R R3, PR, RZ, 0x40 ;  /* 0x00000040ff037803 */ /* 0x000fe40000000000 */
[----:B------:R-:W-:Y:S02]  /*1d70*/  LEA.HI.X R3, R18, UR7, R21, 0x1, P2 ;  /* 0x0000000712037c11 */ /* 0x000fe400090f0c15 */
[----:B------:R-:W-:Y:S02]  /*1d80*/  PRMT R18, R20, 0x7610, R18 ;  /* 0x0000761014127816 */ /* 0x000fe40000000012 */
[----:B------:R-:W-:-:S03]  /*1d90*/  PRMT R20, R19, 0x7610, R20 ;  /* 0x0000761013147816 */ /* 0x000fc60000000014 */
[----:B------:R0:W-:Y:S01]  /*1da0*/  @P0 STG.E.U16 desc[UR14][R2.64], R18 ;  /* 0x0000001202000986 */ /* 0x0001e2000c10150e */
[----:B------:R-:W-:Y:S05]  /*1db0*/  @!P1 BRA `(.L_x_23) ;  /* 0x0000000000049947 */ /* 0x000fea0003800000 */
[----:B------:R1:W5:Y:S02]  /*1dc0*/  LDG.E.LTC128B.U16 R20, desc[UR14][R4.64+0x2] ;  /* 0x0000020e04147981 */ /* 0x000364000c1e1520 */
.L_x_23:
[----:B------:R-:W-:Y:S05]  /*1dd0*/  BSYNC B0 ;  /* 0x0000000000007941 */ /* 0x000fea0003800000 */
.L_x_22:
[----:B------:R-:W-:Y:S01]  /*1de0*/  USHF.L.U32 UR6, UR4, 0x3, URZ ;  /* 0x0000000304067899 */ /* 0x000fe2000800063f */
[----:B-----5:R-:W-:Y:S01]  /*1df0*/  HADD2.F32 R9, -RZ, R20.H0_H0 ;  /* 0x20000014ff097230 */ /* 0x020fe20000004100 */
[----:B------:R-:W-:Y:S01]  /*1e00*/  USHF.L.U64.HI UR7, UR4, 0x3, UR5 ;  /* 0x0000000304077899 */ /* 0x000fe20008010205 */
[----:B------:R-:W-:-:S03]  /*1e10*/  ISETP.GT.AND P0, PT, R0, 0x8, P3 ;  /* 0x000000080000780c */ /* 0x000fc60001f04270 */
[----:B0-----:R-:W-:Y:S02]  /*1e20*/  IMAD.U32 R18, RZ, RZ, UR6 ;  /* 0x00000006ff127e24 */ /* 0x001fe4000f8e00ff */
[----:B------:R-:W-:Y:S01]  /*1e30*/  FMUL R22, R9, R14 ;  /* 0x0000000e09167220 */ /* 0x000fe20000400000 */
[----:B------:R-:W-:-:S03]  /*1e40*/  IMAD.U32 R19, RZ, RZ, UR7 ;  /* 0x00000007ff137e24 */ /* 0x000fc6000f8e00ff */
[----:B------:R-:W-:Y:S01]  /*1e50*/  FFMA R22, R121, R11, R22 ;  /* 0x0000000b79167223 */ /* 0x000fe20000000016 */
[----:B------:R-:W-:-:S04]  /*1e60*/  IMAD.WIDE.U32 R8, R8, UR4, R18 ;  /* 0x0000000408087c25 */ /* 0x000fc8000f8e0012 */
[----:B------:R-:W-:Y:S02]  /*1e70*/  F2FP.F16.F32.PACK_AB R22, RZ, R22 ;  /* 0x00000016ff16723e */ /* 0x000fe400000000ff */
[----:B------:R-:W-:-:S03]  /*1e80*/  IADD3 R6, P2, R6, R8, RZ ;  /* 0x0000000806067210 */ /* 0x000fc60007f5e0ff */
[----:B------:R0:W-:Y:S01]  /*1e90*/  @P1 STG.E.U16 desc[UR14][R2.64+0x2], R22 ;  /* 0x0000021602001986 */ /* 0x0001e2000c10150e */
[----:B------:R-:W-:Y:S02]  /*1ea0*/  IADD3.X R7, R7, R17, R9, P2, !PT ;  /* 0x0000001107077210 */ /* 0x000fe400017fe409 */
[----:B------:R-:W-:-:S04]  /*1eb0*/  LEA R8, P2, R6, UR8, 0x1 ;  /* 0x0000000806087c11 */ /* 0x000fc8000f8408ff */
[----:B------:R-:W-:-:S05]  /*1ec0*/  LEA.HI.X R9, R6, UR9, R7, 0x1, P2 ;  /* 0x0000000906097c11 */ /* 0x000fca00090f0c07 */
[----:B------:R-:W2:Y:S01]  /*1ed0*/  @P0 LDG.E.LTC128B.U16 R20, desc[UR14][R8.64] ;  /* 0x0000000e08140981 */ /* 0x000ea2000c1e1520 */
[C---:B------:R-:W-:Y:S01]  /*1ee0*/  SHF.L.U64.HI R15, R16.reuse, 0x1, R15 ;  /* 0x00000001100f7819 */ /* 0x040fe2000001020f */
[----:B------:R-:W-:Y:S01]  /*1ef0*/  BSSY B0, `(.L_x_24) ;  /* 0x000000b000007945 */ /* 0x000fe20003800000 */
[----:B------:R-:W-:Y:S02]  /*1f00*/  LEA R6, P2, R16, R2, 0x1 ;  /* 0x0000000210067211 */ /* 0x000fe400078408ff */
[----:B------:R-:W-:Y:S01]  /*1f10*/  ISETP.GT.AND P1, PT, R0, 0x8, P6 ;  /* 0x000000080000780c */ /* 0x000fe20003724270 */
[----:B--2---:R-:W-:-:S05]  /*1f20*/  HADD2.F32 R7, -RZ, R20.H0_H0 ;  /* 0x20000014ff077230 */ /* 0x004fca0000004100 */
[----:B------:R-:W-:-:S04]  /*1f30*/  FMUL R7, R7, R14 ;  /* 0x0000000e07077220 */ /* 0x000fc80000400000 */
[----:B------:R-:W-:-:S05]  /*1f40*/  FFMA R7, R122, R11, R7 ;  /* 0x0000000b7a077223 */ /* 0x000fca0000000007 */
[----:B------:R-:W-:Y:S01]  /*1f50*/  F2FP.F16.F32.PACK_AB R16, RZ, R7 ;  /* 0x00000007ff10723e */ /* 0x000fe200000000ff */
[----:B------:R-:W-:-:S05]  /*1f60*/  IMAD.X R7, R15, 0x1, R3, P2 ;  /* 0x000000010f077824 */ /* 0x000fca00010e0603 */
[----:B------:R0:W-:Y:S01]  /*1f70*/  @P0 STG.E.U16 desc[UR14][R6.64], R16 ;  /* 0x0000001006000986 */ /* 0x0001e2000c10150e */
[----:B------:R-:W-:Y:S05]  /*1f80*/  @!P1 BRA `(.L_x_25) ;  /* 0x0000000000049947 */ /* 0x000fea0003800000 */
[----:B------:R2:W5:Y:S02]  /*1f90*/  LDG.E.LTC128B.U16 R20, desc[UR14][R8.64+0x2] ;  /* 0x0000020e08147981 */ /* 0x000564000c1e1520 */
.L_x_25:
[----:B------:R-:W-:Y:S05]  /*1fa0*/  BSYNC B0 ;  /* 0x0000000000007941 */ /* 0x000fea0003800000 */
.L_x_24:
[----:B-----5:R-:W-:Y:S01]  /*1fb0*/  HADD2.F32 R15, -RZ, R20.H0_H0 ;  /* 0x20000014ff0f7230 */ /* 0x020fe20000004100 */
[----:B------:R-:W-:Y:S01]  /*1fc0*/  ISETP.GT.AND P3, PT, R10, 0x8, PT ;  /* 0x000000080a00780c */ /* 0x000fe20003f64270 */
[----:B------:R-:W-:Y:S03]  /*1fd0*/  BSSY B0, `(.L_x_26) ;  /* 0x0000009000007945 */ /* 0x000fe60003800000 */
[----:B0-----:R-:W-:Y:S01]  /*1fe0*/  FMUL R16, R15, R14 ;  /* 0x0000000e0f107220 */ /* 0x001fe20000400000 */
[----:B------:R-:W-:Y:S02]  /*1ff0*/  ISETP.GT.AND P0, PT, R0, RZ, P3 ;  /* 0x000000ff0000720c */ /* 0x000fe40001f04270 */
[----:B------:R-:W-:Y:S01]  /*2000*/  P2R R15, PR, RZ, 0x8 ;  /* 0x00000008ff0f7803 */ /* 0x000fe20000000000 */
[----:B------:R-:W-:-:S05]  /*2010*/  FFMA R16, R123, R11, R16 ;  /* 0x0000000b7b107223 */ /* 0x000fca0000000010 */
[----:B------:R-:W-:-:S05]  /*2020*/  F2FP.F16.F32.PACK_AB R16, RZ, R16 ;  /* 0x00000010ff10723e */ /* 0x000fca00000000ff */
[----:B------:R0:W-:Y:S01]  /*2030*/  @P1 STG.E.U16 desc[UR14][R6.64+0x2], R16 ;  /* 0x0000021006001986 */ /* 0x0001e2000c10150e */
[----:B------:R-:W-:Y:S05]  /*2040*/  @!P0 BRA `(.L_x_27) ;  /* 0x0000000000048947 */ /* 0x000fea0003800000 */
[----:B------:R3:W5:Y:S02]  /*2050*/  LDG.E.LTC128B.U16 R20, desc[UR14][R4.64+0x10] ;  /* 0x0000100e04147981 */ /* 0x000764000c1e1520 */
.L_x_27:
[----:B------:R-:W-:Y:S05]  /*2060*/  BSYNC B0 ;  /* 0x0000000000007941 */ /* 0x000fea0003800000 */
.L_x_26:
[----:B-----5:R-:W-:Y:S01]  /*2070*/  HADD2.F32 R15, -RZ, R20.H0_H0 ;  /* 0x20000014ff0f7230 */ /* 0x020fe20000004100 */
[----:B------:R-:W-:Y:S01]  /*2080*/  ISETP.GT.AND P2, PT, R10, 0x9, PT ;  /* 0x000000090a00780c */ /* 0x000fe20003f44270 */
[----:B------:R-:W-:Y:S03]  /*2090*/  BSSY B0, `(.L_x_28) ;  /* 0x0000009000007945 */ /* 0x000fe60003800000 */
[----:B------:R-:W-:Y:S01]  /*20a0*/  FMUL R15, R15, R14 ;  /* 0x0000000e0f0f7220 */ /* 0x000fe20000400000 */
[----:B------:R-:W-:Y:S02]  /*20b0*/  ISETP.GT.AND P1, PT, R0, RZ, P2 ;  /* 0x000000ff0000720c */ /* 0x000fe40001724270 */
[----:B0-----:R-:W-:Y:S01]  /*20c0*/  P2R R16, PR, RZ, 0x4 ;  /* 0x00000004ff107803 */ /* 0x001fe20000000000 */
[----:B------:R-:W-:-:S05]  /*20d0*/  FFMA R15, R124, R11, R15 ;  /* 0x0000000b7c0f7223 */ /* 0x000fca000000000f */
[----:B------:R-:W-:-:S05]  /*20e0*/  F2FP.F16.F32.PACK_AB R15, RZ, R15 ;  /* 0x0000000fff0f723e */ /* 0x000fca00000000ff */
[----:B------:R0:W-:Y:S01]  /*20f0*/  @P0 STG.E.U16 desc[UR14][R2.64+0x10], R15 ;  /* 0x0000100f02000986 */ /* 0x0001e2000c10150e */
[----:B------:R-:W-:Y:S05]  /*2100*/  @!P1 BRA `(.L_x_29) ;  /* 0x0000000000049947 */ /* 0x000fea0003800000 */
[----:B------:R4:W5:Y:S02]  /*2110*/  LDG.E.LTC128B.U16 R20, desc[UR14][R4.64+0x12] ;  /* 0x0000120e04147981 */ /* 0x000964000c1e1520 */
.L_x_29:
[----:B------:R-:W-:Y:S05]  /*2120*/  BSYNC B0 ;  /* 0x0000000000007941 */ /* 0x000fea0003800000 */
.L_x_28:
[----:B0----5:R-:W-:Y:S01]  /*2130*/  HADD2.F32 R15, -RZ, R20.H0_H0 ;  /* 0x20000014ff0f7230 */ /* 0x021fe20000004100 */
[----:B------:R-:W-:Y:S01]  /*2140*/  ISETP.GT.AND P0, PT, R0, 0x8, P3 ;  /* 0x000000080000780c */ /* 0x000fe20001f04270 */
[----:B------:R-:W-:Y:S03]  /*2150*/  BSSY B0, `(.L_x_30) ;  /* 0x0000007000007945 */ /* 0x000fe60003800000 */
[----:B------:R-:W-:-:S04]  /*2160*/  FMUL R16, R15, R14 ;  /* 0x0000000e0f107220 */ /* 0x000fc80000400000 */
[----:B------:R-:W-:-:S05]  /*2170*/  FFMA R16, R125, R11, R16 ;  /* 0x0000000b7d107223 */ /* 0x000fca0000000010 */
[----:B------:R-:W-:-:S05]  /*2180*/  F2FP.F16.F32.PACK_AB R16, RZ, R16 ;  /* 0x00000010ff10723e */ /* 0x000fca00000000ff */
[----:B------:R0:W-:Y:S01]  /*2190*/  @P1 STG.E.U16 desc[UR14][R2.64+0x12], R16 ;  /* 0x0000121002001986 */ /* 0x0001e2000c10150e */
[----:B------:R-:W-:Y:S05]  /*21a0*/  @!P0 BRA `(.L_x_31) ;  /* 0x0000000000048947 */ /* 0x000fea0003800000 */
[----:B------:R0:W5:Y:S02]  /*21b0*/  LDG.E.LTC128B.U16 R20, desc[UR14][R8.64+0x10] ;  /* 0x0000100e08147981 */ /* 0x000164000c1e1520 */
.L_x_31:
[----:B------:R-:W-:Y:S05]  /*21c0*/  BSYNC B0 ;  /* 0x0000000000007941 */ /* 0x000fea0003800000 */
.L_x_30:
[----:B-----5:R-:W-:Y:S01]  /*21d0*/  HADD2.F32 R15, -RZ, R20.H0_H0 ;  /* 0x20000014ff0f7230 */ /* 0x020fe20000004100 */
        /* <DEDUP_REMOVED lines=8> */
.L_x_33:
[----:B------:R-:W-:Y:S05]  /*2260*/  BSYNC B0 ;  /* 0x0000000000007941 */ /* 0x000fea0003800000 */
.L_x_32:
[----:B0----5:R-:W-:Y:S01]  /*2270*/  HADD2.F32 R15, -RZ, R20.H0_H0 ;  /* 0x20000014ff0f7230 */ /* 0x021fe20000004100 */
[----:B------:R-:W-:Y:S01]  /*2280*/  ISETP.GT.AND P2, PT, R10, 0x10, PT ;  /* 0x000000100a00780c */ /* 0x000fe20003f44270 */
[----:B------:R-:W-:Y:S03]  /*2290*/  BSSY B0, `(.L_x_34) ;  /* 0x0000009000007945 */ /* 0x000fe60003800000 */
[----:B------:R-:W-:Y:S01]  /*22a0*/  FMUL R16, R15, R14 ;  /* 0x0000000e0f107220 */ /* 0x000fe20000400000 */
[----:B------:R-:W-:Y:S02]  /*22b0*/  ISETP.GT.AND P0, PT, R0, RZ, P2 ;  /* 0x000000ff0000720c */ /* 0x000fe40001704270 */
[----:B------:R-:W-:Y:S01]  /*22c0*/  P2R R15, PR, RZ, 0x4 ;  /* 0x00000004ff0f7803 */ /* 0x000fe20000000000 */
[----:B------:R-:W-:-:S05]  /*22d0*/  FFMA R16, R127, R11, R16 ;  /* 0x0000000b7f107223 */ /* 0x000fca0000000010 */
[----:B------:R-:W-:-:S05]  /*22e0*/  F2FP.F16.F32.PACK_AB R16, RZ, R16 ;  /* 0x00000010ff10723e */ /* 0x000fca00000000ff */
[----:B------:R0:W-:Y:S01]  /*22f0*/  @P1 STG.E.U16 desc[UR14][R6.64+0x12], R16 ;  /* 0x0000121006001986 */ /* 0x0001e2000c10150e */
[----:B------:R-:W-:Y:S05]  /*2300*/  @!P0 BRA `(.L_x_35) ;  /* 0x0000000000048947 */ /* 0x000fea0003800000 */
[----:B------:R0:W5:Y:S02]  /*2310*/  LDG.E.LTC128B.U16 R20, desc[UR14][R4.64+0x20] ;  /* 0x0000200e04147981 */ /* 0x000164000c1e1520 */
.L_x_35:
[----:B------:R-:W-:Y:S05]  /*2320*/  BSYNC B0 ;  /* 0x0000000000007941 */ /* 0x000fea0003800000 */
.L_x_34:
[----:B-----5:R-:W-:Y:S01]  /*2330*/  HADD2.F32 R15, -RZ, R20.H0_H0 ;  /* 0x20000014ff0f7230 */ /* 0x020fe20000004100 */
[----:B------:R-:W-:Y:S01]  /*2340*/  ISETP.GT.AND P1, PT, R10, 0x11, PT ;  /* 0x000000110a00780c */ /* 0x000fe20003f24270 */
[----:B------:R-:W-:Y:S03]  /*2350*/  BSSY B0, `(.L_x_36) ;  /* 0x0000009000007945 */ /* 0x000fe60003800000 */
[----:B------:R-:W-:-:S04]  /*2360*/  FMUL R15, R15, R14 ;  /* 0x0000000e0f0f7220 */ /* 0x000fc80000400000 */
[----:B------:R-:W-:-:S05]  /*2370*/  FFMA R15, R128, R11, R15 ;  /* 0x0000000b800f7223 */ /* 0x000fca000000000f */
[----:B------:R-:W-:-:S05]  /*2380*/  F2FP.F16.F32.PACK_AB R15, RZ, R15 ;  /* 0x0000000fff0f723e */ /* 0x000fca00000000ff */
[----:B------:R1:W-:Y:S01]  /*2390*/  @P0 STG.E.U16 desc[UR14][R2.64+0x20], R15 ;  /* 0x0000200f02000986 */ /* 0x0003e2000c10150e */
[----:B------:R-:W-:Y:S02]  /*23a0*/  ISETP.GT.AND P0, PT, R0, RZ, P1 ;  /* 0x000000ff0000720c */ /* 0x000fe40000f04270 */
[----:B-1----:R-:W-:-:S11]  /*23b0*/  P2R R15, PR, RZ, 0x2 ;  /* 0x00000002ff0f7803 */ /* 0x002fd60000000000 */
[----:B------:R-:W-:Y:S05]  /*23c0*/  @!P0 BRA `(.L_x_37) ;  /* 0x0000000000048947 */ /* 0x000fea0003800000 */
[----:B------:R1:W5:Y:S02]  /*23d0*/  LDG.E.LTC128B.U16 R20, desc[UR14][R4.64+0x22] ;  /* 0x0000220e04147981 */ /* 0x000364000c1e1520 */
.L_x_37:
[----:B------:R-:W-:Y:S05]  /*23e0*/  BSYNC B0 ;  /* 0x0000000000007941 */ /* 0x000fea0003800000 */
.L_x_36:
[----:B-----5:R-:W-:Y:S01]  /*23f0*/  HADD2.F32 R15, -RZ, R20.H0_H0 ;  /* 0x20000014ff0f7230 */ /* 0x020fe20000004100 */
[----:B------:R-:W-:Y:S04]  /*2400*/  BSSY B0, `(.L_x_38) ;  /* 0x0000008000007945 */ /* 0x000fe80003800000 */
[----:B0-----:R-:W-:-:S04]  /*2410*/  FMUL R16, R15, R14 ;  /* 0x0000000e0f107220 */ /* 0x001fc80000400000 */
[----:B------:R-:W-:-:S05]  /*2420*/  FFMA R16, R129, R11, R16 ;  /* 0x0000000b81107223 */ /* 0x000fca0000000010 */
[----:B------:R-:W-:-:S05]  /*2430*/  F2FP.F16.F32.PACK_AB R16, RZ, R16 ;  /* 0x00000010ff10723e */ /* 0x000fca00000000ff */
[----:B------:R0:W-:Y:S01]  /*2440*/  @P0 STG.E.U16 desc[UR14][R2.64+0x22], R16 ;  /* 0x0000221002000986 */ /* 0x0001e2000c10150e */
[----:B------:R-:W-:-:S13]  /*2450*/  ISETP.GT.AND P0, PT, R0, 0x8, P2 ;  /* 0x000000080000780c */ /* 0x000fda0001704270 */
[----:B0-----:R-:W-:Y:S05]  /*2460*/  @!P0 BRA `(.L_x_39) ;  /* 0x0000000000048947 */ /* 0x001fea0003800000 */
[----:B------:R0:W5:Y:S02]  /*2470*/  LDG.E.LTC128B.U16 R20, desc[UR14][R8.64+0x20] ;  /* 0x0000200e08147981 */ /* 0x000164000c1e1520 */
.L_x_39:
[----:B------:R-:W-:Y:S05]  /*2480*/  BSYNC B0 ;  /* 0x0000000000007941 */ /* 0x000fea0003800000 */
.L_x_38:
[----:B-----5:R-:W-:Y:S01]  /*2490*/  HADD2.F32 R15, -RZ, R20.H0_H0 ;  /* 0x20000014ff0f7230 */ /* 0x020fe20000004100 */
[----:B------:R-:W-:Y:S04]  /*24a0*/  BSSY B0, `(.L_x_40) ;  /* 0x0000008000007945 */ /* 0x000fe80003800000 */
[----:B------:R-:W-:-:S04]  /*24b0*/  FMUL R15, R15, R14 ;  /* 0x0000000e0f0f7220 */ /* 0x000fc80000400000 */
[----:B------:R-:W-:-:S05]  /*24c0*/  FFMA R15, R130, R11, R15 ;  /* 0x0000000b820f7223 */ /* 0x000fca000000000f */
[----:B------:R-:W-:-:S05]  /*24d0*/  F2FP.F16.F32.PACK_AB R15, RZ, R15 ;  /* 0x0000000fff0f723e */ /* 0x000fca00000000ff */
[----:B------:R0:W-:Y:S01]  /*24e0*/  @P0 STG.E.U16 desc[UR14][R6.64+0x20], R15 ;  /* 0x0000200f06000986 */ /* 0x0001e2000c10150e */
[----:B------:R-:W-:-:S13]  /*24f0*/  ISETP.GT.AND P0, PT, R0, 0x8, P1 ;  /* 0x000000080000780c */ /* 0x000fda0000f04270 */
[----:B0-----:R-:W-:Y:S05]  /*2500*/  @!P0 BRA `(.L_x_41) ;  /* 0x0000000000048947 */ /* 0x001fea0003800000 */
[----:B------:R0:W5:Y:S02]  /*2510*/  LDG.E.LTC128B.U16 R20, desc[UR14][R8.64+0x22] ;  /* 0x0000220e08147981 */ /* 0x000164000c1e1520 */
.L_x_41:
[----:B------:R-:W-:Y:S05]  /*2520*/  BSYNC B0 ;  /* 0x0000000000007941 */ /* 0x000fea0003800000 */
.L_x_40:
[----:B-----5:R-:W-:Y:S01]  /*2530*/  HADD2.F32 R15, -RZ, R20.H0_H0 ;  /* 0x20000014ff0f7230 */ /* 0x020fe20000004100 */
[C---:B------:R-:W-:Y:S01]  /*2540*/  SHF.L.U64.HI R21, R12.reuse, 0x7, R13 ;  /* 0x000000070c157819 */ /* 0x040fe2000001020d */
[----:B------:R-:W-:Y:S01]  /*2550*/  IMAD.SHL.U32 R17, R12, 0x80, RZ ;  /* 0x000000800c117824 */ /* 0x000fe200078e00ff */
[----:B------:R-:W-:Y:S01]  /*2560*/  ISETP.GT.AND P2, PT, R10, 0x18, PT ;  /* 0x000000180a00780c */ /* 0x000fe20003f44270 */
[----:B------:R-:W-:Y:S01]  /*2570*/  BSSY B0, `(.L_x_42) ;  /* 0x000000e000007945 */ /* 0x000fe20003800000 */
[----:B------:R-:W-:Y:S02]  /*2580*/  FMUL R16, R15, R14 ;  /* 0x0000000e0f107220 */ /* 0x000fe40000400000 */
[----:B------:R-:W-:Y:S02]  /*2590*/  LOP3.LUT R15, R17, 0x2, RZ, 0xfc, !PT ;  /* 0x00000002110f7812 */ /* 0x000fe400078efcff */
[----:B------:R-:W-:-:S05]  /*25a0*/  FFMA R16, R131, R11, R16 ;  /* 0x0000000b83107223 */ /* 0x000fca0000000010 */
[----:B------:R-:W-:-:S05]  /*25b0*/  F2FP.F16.F32.PACK_AB R16, RZ, R16 ;  /* 0x00000010ff10723e */ /* 0x000fca00000000ff */
[----:B------:R1:W-:Y:S01]  /*25c0*/  @P0 STG.E.U16 desc[UR14][R6.64+0x22], R16 ;  /* 0x0000221006000986 */ /* 0x0003e2000c10150e */
[----:B------:R-:W-:-:S05]  /*25d0*/  IADD3 R124, P0, R15, R2, RZ ;  /* 0x000000020f7c7210 */ /* 0x000fca0007f1e0ff */
[----:B------:R-:W-:Y:S01]  /*25e0*/  IMAD.X R125, R21, 0x1, R3, P0 ;  /* 0x00000001157d7824 */ /* 0x000fe200000e0603 */
[----:B------:R-:W-:-:S05]  /*25f0*/  IADD3 R12, P0, R17, R2, RZ ;  /* 0x00000002110c7210 */ /* 0x000fca0007f1e0ff */
[----:B------:R-:W-:Y:S01]  /*2600*/  IMAD.X R13, R21, 0x1, R3, P0 ;  /* 0x00000001150d7824 */ /* 0x000fe200000e0603 */
[----:B------:R-:W-:Y:S02]  /*2610*/  ISETP.GT.AND P0, PT, R0, RZ, P2 ;  /* 0x000000ff0000720c */ /* 0x000fe40001704270 */
[----:B-1----:R-:W-:-:S11]  /*2620*/  P2R R16, PR, RZ, 0x4 ;  /* 0x00000004ff107803 */ /* 0x002fd60000000000 */
[----:B------:R-:W-:Y:S05]  /*2630*/  @!P0 BRA `(.L_x_43) ;  /* 0x0000000000048947 */ /* 0x000fea0003800000 */
[----:B------:R1:W5:Y:S02]  /*2640*/  LDG.E.LTC128B.U16 R20, desc[UR14][R4.64+0x30] ;  /* 0x0000300e04147981 */ /* 0x000364000c1e1520 */
.L_x_43:
[----:B------:R-:W-:Y:S05]  /*2650*/  BSYNC B0 ;  /* 0x0000000000007941 */ /* 0x000fea0003800000 */
.L_x_42:
[----:B-----5:R-:W-:Y:S01]  /*2660*/  HADD2.F32 R19, -RZ, R20.H0_H0 ;  /* 0x20000014ff137230 */ /* 0x020fe20000004100 */
[----:B------:R-:W-:Y:S01]  /*2670*/  ISETP.GT.AND P1, PT, R10, 0x19, PT ;  /* 0x000000190a00780c */ /* 0x000fe20003f24270 */
[----:B------:R-:W-:Y:S03]  /*2680*/  BSSY B0, `(.L_x_44) ;  /* 0x0000009000007945 */ /* 0x000fe60003800000 */
[----:B------:R-:W-:Y:S01]  /*2690*/  FMUL R19, R19, R14 ;  /* 0x0000000e13137220 */ /* 0x000fe20000400000 */
[----:B------:R-:W-:-:S03]  /*26a0*/  P2R R16, PR, RZ, 0x2 ;  /* 0x00000002ff107803 */ /* 0x000fc60000000000 */
[----:B------:R-:W-:-:S05]  /*26b0*/  FFMA R19, R132, R11, R19 ;  /* 0x0000000b84137223 */ /* 0x000fca0000000013 */
[----:B------:R-:W-:-:S05]  /*26c0*/  F2FP.F16.F32.PACK_AB R19, RZ, R19 ;  /* 0x00000013ff13723e */ /* 0x000fca00000000ff */
[----:B------:R0:W-:Y:S01]  /*26d0*/  @P0 STG.E.U16 desc[UR14][R2.64+0x30], R19 ;  /* 0x0000301302000986 */ /* 0x0001e2000c10150e */
[----:B------:R-:W-:-:S13]  /*26e0*/  ISETP.GT.AND P0, PT, R0, RZ, P1 ;  /* 0x000000ff0000720c */ /* 0x000fda0000f04270 */
[----:B0-----:R-:W-:Y:S05]  /*26f0*/  @!P0 BRA `(.L_x_45) ;  /* 0x0000000000048947 */ /* 0x001fea0003800000 */
[----:B------:R0:W5:Y:S02]  /*2700*/  LDG.E.LTC128B.U16 R20, desc[UR14][R4.64+0x32] ;  /* 0x0000320e04147981 */ /* 0x000164000c1e1520 */
.L_x_45:
[----:B------:R-:W-:Y:S05]  /*2710*/  BSYNC B0 ;  /* 0x0000000000007941 */ /* 0x000fea0003800000 */
.L_x_44:
        /* <DEDUP_REMOVED lines=9> */
.L_x_47:
[----:B------:R-:W-:Y:S05]  /*27b0*/  BSYNC B0 ;  /* 0x0000000000007941 */ /* 0x000fea0003800000 */
.L_x_46:
        /* <DEDUP_REMOVED lines=9> */
.L_x_49:
[----:B------:R-:W-:Y:S05]  /*2850*/  BSYNC B0 ;  /* 0x0000000000007941 */ /* 0x000fea0003800000 */
.L_x_48:
        /* <DEDUP_REMOVED lines=11> */
.L_x_51:
[----:B------:R-:W-:Y:S05]  /*2910*/  BSYNC B0 ;  /* 0x0000000000007941 */ /* 0x000fea0003800000 */
.L_x_50:
        /* <DEDUP_REMOVED lines=11> */
.L_x_53:
[----:B------:R-:W-:Y:S05]  /*29d0*/  BSYNC B0 ;  /* 0x0000000000007941 */ /* 0x000fea0003800000 */
.L_x_52:
        /* <DEDUP_REMOVED lines=9> */
.L_x_55:
[----:B------:R-:W-:Y:S05]  /*2a70*/  BSYNC B0 ;  /* 0x0000000000007941 */ /* 0x000fea0003800000 */
.L_x_54:
        /* <DEDUP_REMOVED lines=9> */
.L_x_57:
[----:B------:R-:W-:Y:S05]  /*2b10*/  BSYNC B0 ;  /* 0x0000000000007941 */ /* 0x000fea0003800000 */
.L_x_56:
        /* <DEDUP_REMOVED lines=11> */
.L_x_59:
[----:B------:R-:W-:Y:S05]  /*2bd0*/  BSYNC B0 ;  /* 0x0000000000007941 */ /* 0x000fea0003800000 */
.L_x_58:
[----:B-----5:R-:W-:Y:S01]  /*2be0*/  HADD2.F32 R19, -RZ, R20.H0_H0 ;  /* 0x20000014ff137230 */ /* 0x020fe20000004100 */
[----:B------:R-:W-:Y:S01]  /*2bf0*/  ISETP.GT.AND P4, PT, R10, 0x29, PT ;  /* 0x000000290a00780c */ /* 0x000fe20003f84270 */
[----:B------:R-:W-:Y:S03]  /*2c00*/  BSSY B0, `(.L_x_60) ;  /* 0x0000008000007945 */ /* 0x000fe60003800000 */
[----:B------:R-:W-:-:S04]  /*2c10*/  FMUL R19, R19, R14 ;  /* 0x0000000e13137220 */ /* 0x000fc80000400000 */
[----:B------:R-:W-:-:S05]  /*2c20*/  FFMA R19, R140, R11, R19 ;  /* 0x0000000b8c137223 */ /* 0x000fca0000000013 */
[----:B------:R-:W-:-:S05]  /*2c30*/  F2FP.F16.F32.PACK_AB R19, RZ, R19 ;  /* 0x00000013ff13723e */ /* 0x000fca00000000ff */
[----:B------:R0:W-:Y:S01]  /*2c40*/  @P0 STG.E.U16 desc[UR14][R2.64+0x50], R19 ;  /* 0x0000501302000986 */ /* 0x0001e2000c10150e */
[----:B------:R-:W-:-:S13]  /*2c50*/  ISETP.GT.AND P0, PT, R0, RZ, P4 ;  /* 0x000000ff0000720c */ /* 0x000fda0002704270 */
[----:B0-----:R-:W-:Y:S05]  /*2c60*/  @!P0 BRA `(.L_x_61) ;  /* 0x0000000000048947 */ /* 0x001fea0003800000 */
[----:B------:R0:W5:Y:S02]  /*2c70*/  LDG.E.LTC128B.U16 R20, desc[UR14][R4.64+0x52] ;  /* 0x0000520e04147981 */ /* 0x000164000c1e1520 */
.L_x_61:
[----:B------:R-:W-:Y:S05]  /*2c80*/  BSYNC B0 ;  /* 0x0000000000007941 */ /* 0x000fea0003800000 */
.L_x_60:
        /* <DEDUP_REMOVED lines=9> */
.L_x_63:
[----:B------:R-:W-:Y:S05]  /*2d20*/  BSYNC B0 ;  /* 0x0000000000007941 */ /* 0x000fea0003800000 */
.L_x_62:
        /* <DEDUP_REMOVED lines=9> */
.L_x_65:
[----:B------:R-:W-:Y:S05]  /*2dc0*/  BSYNC B0 ;  /* 0x0000000000007941 */ /* 0x000fea0003800000 */
.L_x_64:
        /* <DEDUP_REMOVED lines=10> */
.L_x_67:
[----:B------:R-:W-:Y:S05]  /*2e70*/  BSYNC B0 ;  /* 0x0000000000007941 */ /* 0x000fea0003800000 */
.L_x_66:
        /* <DEDUP_REMOVED lines=10> */
.L_x_69:
[----:B------:R-:W-:Y:S05]  /*2f20*/  BSYNC B0 ;  /* 0x0000000000007941 */ /* 0x000fea0003800000 */
.L_x_68:
        /* <DEDUP_REMOVED lines=9> */
.L_x_71:
[----:B------:R-:W-:Y:S05]  /*2fc0*/  BSYNC B0 ;  /* 0x0000000000007941 */ /* 0x000fea0003800000 */
.L_x_70:
        /* <DEDUP_REMOVED lines=9> */
.L_x_73:
[----:B------:R-:W-:Y:S05]  /*3060*/  BSYNC B0 ;  /* 0x0000000000007941 */ /* 0x000fea0003800000 */
.L_x_72:
        /* <DEDUP_REMOVED lines=10> */
.L_x_75:
[----:B------:R-:W-:Y:S05]  /*3110*/  BSYNC B0 ;  /* 0x0000000000007941 */ /* 0x000fea0003800000 */
.L_x_74:
[----:B-----5:R-:W-:Y:S01]  /*3120*/  HADD2.F32 R19, -RZ, R20.H0_H0 ;  /* 0x20000014ff137230 */ /* 0x020fe20000004100 */
[----:B------:R-:W-:Y:S04]  /*3130*/  BSSY B0, `(.L_x_76) ;  /* 0x0000009000007945 */ /* 0x000fe80003800000 */
[----:B------:R-:W-:-:S04]  /*3140*/  FMUL R19, R19, R14 ;  /* 0x0000000e13137220 */ /* 0x000fc80000400000 */
[----:B------:R-:W-:-:S05]  /*3150*/  FFMA R19, R148, R11, R19 ;  /* 0x0000000b94137223 */ /* 0x000fca0000000013 */
[----:B------:R-:W-:-:S05]  /*3160*/  F2FP.F16.F32.PACK_AB R19, RZ, R19 ;  /* 0x00000013ff13723e */ /* 0x000fca00000000ff */
[----:B------:R0:W-:Y:S01]  /*3170*/  @P0 STG.E.U16 desc[UR14][R2.64+0x70], R19 ;  /* 0x0000701302000986 */ /* 0x0001e2000c10150e */
[----:B------:R-:W-:-:S04]  /*3180*/  ISETP.GT.AND P0, PT, R10, 0x39, PT ;  /* 0x000000390a00780c */ /* 0x000fc80003f04270 */
[----:B------:R-:W-:-:S13]  /*3190*/  ISETP.GT.AND P5, PT, R0, RZ, P0 ;  /* 0x000000ff0000720c */ /* 0x000fda00007a4270 */
[----:B0-----:R-:W-:Y:S05]  /*31a0*/  @!P5 BRA `(.L_x_77) ;  /* 0x000000000004d947 */ /* 0x001fea0003800000 */
[----:B------:R0:W5:Y:S02]  /*31b0*/  LDG.E.LTC128B.U16 R20, desc[UR14][R4.64+0x72] ;  /* 0x0000720e04147981 */ /* 0x000164000c1e1520 */
.L_x_77:
[----:B------:R-:W-:Y:S05]  /*31c0*/  BSYNC B0 ;  /* 0x0000000000007941 */ /* 0x000fea0003800000 */
.L_x_76:
        /* <DEDUP_REMOVED lines=9> */
.L_x_79:
[----:B------:R-:W-:Y:S05]  /*3260*/  BSYNC B0 ;  /* 0x0000000000007941 */ /* 0x000fea0003800000 */
.L_x_78:
        /* <DEDUP_REMOVED lines=9> */
.L_x_81:
[----:B------:R-:W-:Y:S05]  /*3300*/  BSYNC B0 ;  /* 0x0000000000007941 */ /* 0x000fea0003800000 */
.L_x_80:
[----:B-----5:R-:W-:Y:S01]  /*3310*/  HADD2.F32 R19, -RZ, R20.H0_H0 ;  /* 0x20000014ff137230 */ /* 0x020fe20000004100 */
[----:B------:R-:W-:Y:S01]  /*3320*/  LOP3.LUT R123, R17, 0x10, RZ, 0xfc, !PT ;  /* 0x00000010117b7812 */ /* 0x000fe200078efcff */
[----:B------:R-:W-:Y:S02]  /*3330*/  USHF.L.U32 UR22, UR4, 0x7, URZ ;  /* 0x0000000704167899 */ /* 0x000fe4000800063f */
[----:B------:R-:W-:Y:S01]  /*3340*/  USHF.L.U64.HI UR4, UR4, 0x7, UR5 ;  /* 0x0000000704047899 */ /* 0x000fe20008010205 */
[----:B------:R-:W-:-:S04]  /*3350*/  FMUL R16, R19, R14 ;  /* 0x0000000e13107220 */ /* 0x000fc80000400000 */
[----:B------:R-:W-:-:S05]  /*3360*/  FFMA R16, R151, R11, R16 ;  /* 0x0000000b97107223 */ /* 0x000fca0000000010 */
[----:B------:R-:W-:-:S05]  /*3370*/  F2FP.F16.F32.PACK_AB R16, RZ, R16 ;  /* 0x00000010ff10723e */ /* 0x000fca00000000ff */
[----:B------:R1:W-:Y:S01]  /*3380*/  @P5 STG.E.U16 desc[UR14][R6.64+0x72], R16 ;  /* 0x0000721006005986 */ /* 0x0003e2000c10150e */
[----:B------:R-:W-:-:S05]  /*3390*/  IADD3 R126, P5, R123, R2, RZ ;  /* 0x000000027b7e7210 */ /* 0x000fca0007fbe0ff */
[----:B------:R-:W-:Y:S01]  /*33a0*/  IMAD.X R127, R21, 0x1, R3, P5 ;  /* 0x00000001157f7824 */ /* 0x000fe200028e0603 */
[----:B------:R-:W-:-:S04]  /*33b0*/  IADD3 R18, P5, R4, UR22, RZ ;  /* 0x0000001604127c10 */ /* 0x000fc8000ffbe0ff */
[----:B------:R-:W-:Y:S02]  /*33c0*/  IADD3.X R19, R5, UR4, RZ, P5, !PT ;  /* 0x0000000405137c10 */ /* 0x000fe4000affe4ff */
[----:B------:R-:W-:-:S04]  /*33d0*/  ISETP.GT.AND P5, PT, R10, RZ, PT ;  /* 0x000000ff0a00720c */ /* 0x000fc80003fa4270 */
[----:B------:R-:W-:-:S13]  /*33e0*/  ISETP.GT.AND P5, PT, R0, 0x40, P5 ;  /* 0x000000400000780c */ /* 0x000fda0002fa4270 */
[----:B------:R-:W2:Y:S01]  /*33f0*/  @P5 LDG.E.LTC128B.U16 R20, desc[UR14][R18.64] ;  /* 0x0000000e12145981 */ /* 0x000ea2000c1e1520 */
[----:B------:R-:W-:Y:S01]  /*3400*/  LOP3.LUT R121, R17, 0x12, RZ, 0xfc, !PT ;  /* 0x0000001211797812 */ /* 0x000fe200078efcff */
[----:B------:R-:W-:Y:S01]  /*3410*/  ULOP3.LUT UR21, UR22, 0x2, URZ, 0xfc, !UPT ;  /* 0x0000000216157892 */ /* 0x000fe2000f8efc3f */
[----:B--2---:R-:W-:-:S05]  /*3420*/  HADD2.F32 R23, -RZ, R20.H0_H0 ;  /* 0x20000014ff177230 */ /* 0x004fca0000004100 */
[----:B------:R-:W-:-:S04]  /*3430*/  FMUL R23, R23, R14 ;  /* 0x0000000e17177220 */ /* 0x000fc80000400000 */
[----:B------:R-:W-:-:S05]  /*3440*/  FFMA R23, R88, R11, R23 ;  /* 0x0000000b58177223 */ /* 0x000fca0000000017 */
[----:B------:R-:W-:-:S04]  /*3450*/  F2FP.F16.F32.PACK_AB R23, RZ, R23 ;  /* 0x00000017ff17723e */ /* 0x000fc800000000ff */
[----:B------:R-:W-:-:S05]  /*3460*/  PRMT R22, R23, 0x7610, R22 ;  /* 0x0000761017167816 */ /* 0x000fca0000000016 */
[----:B------:R2:W-:Y:S01]  /*3470*/  @P5 STG.E.U16 desc[UR14][R12.64], R22 ;  /* 0x000000160c005986 */ /* 0x0005e2000c10150e */
[----:B------:R-:W-:-:S05]  /*3480*/  IADD3 R128, P5, R121, R2, RZ ;  /* 0x0000000279807210 */ /* 0x000fca0007fbe0ff */
[----:B------:R-:W-:Y:S01]  /*3490*/  IMAD.X R129, R21, 0x1, R3, P5 ;  /* 0x0000000115817824 */ /* 0x000fe200028e0603 */
[----:B------:R-:W-:-:S04]  /*34a0*/  IADD3 R130, P5, R4, UR21, RZ ;  /* 0x0000001504827c10 */ /* 0x000fc8000ffbe0ff */
[----:B------:R-:W-:Y:S02]  /*34b0*/  IADD3.X R131, R5, UR4, RZ, P5, !PT ;  /* 0x0000000405837c10 */ /* 0x000fe4000affe4ff */
[----:B------:R-:W-:-:S13]  /*34c0*/  ISETP.GT.AND P5, PT, R0, 0x40, P6 ;  /* 0x000000400000780c */ /* 0x000fda00037a4270 */
[----:B------:R-:W3:Y:S01]  /*34d0*/  @P5 LDG.E.LTC128B.U16 R20, desc[UR14][R130.64] ;  /* 0x0000000e82145981 */ /* 0x000ee2000c1e1520 */
[----:B------:R-:W-:Y:S01]  /*34e0*/  BSSY B0, `(.L_x_82) ;  /* 0x000000e000007945 */ /* 0x000fe20003800000 */
[----:B---3--:R-:W-:-:S05]  /*34f0*/  HADD2.F32 R23, -RZ, R20.H0_H0 ;  /* 0x20000014ff177230 */ /* 0x008fca0000004100 */
[----:B-1----:R-:W-:-:S04]  /*3500*/  FMUL R16, R23, R14 ;  /* 0x0000000e17107220 */ /* 0x002fc80000400000 */
[----:B------:R-:W-:-:S05]  /*3510*/  FFMA R16, R89, R11, R16 ;  /* 0x0000000b59107223 */ /* 0x000fca0000000010 */
[----:B------:R-:W-:-:S05]  /*3520*/  F2FP.F16.F32.PACK_AB R16, RZ, R16 ;  /* 0x00000010ff10723e */ /* 0x000fca00000000ff */
[----:B------:R1:W-:Y:S01]  /*3530*/  @P5 STG.E.U16 desc[UR14][R124.64], R16 ;  /* 0x000000107c005986 */ /* 0x0003e2000c10150e */
[----:B------:R-:W-:-:S05]  /*3540*/  IADD3 R88, P5, R17, R6, RZ ;  /* 0x0000000611587210 */ /* 0x000fca0007fbe0ff */
[----:B------:R-:W-:Y:S01]  /*3550*/  IMAD.X R89, R21, 0x1, R7, P5 ;  /* 0x0000000115597824 */ /* 0x000fe200028e0607 */
[----:B--2---:R-:W-:-:S04]  /*3560*/  IADD3 R22, P5, R8, UR22, RZ ;  /* 0x0000001608167c10 */ /* 0x004fc8000ffbe0ff */
[----:B------:R-:W-:Y:S02]  /*3570*/  IADD3.X R23, R9, UR4, RZ, P5, !PT ;  /* 0x0000000409177c10 */ /* 0x000fe4000affe4ff */
[----:B------:R-:W-:-:S04]  /*3580*/  ISETP.GT.AND P5, PT, R10, RZ, PT ;  /* 0x000000ff0a00720c */ /* 0x000fc80003fa4270 */
[----:B------:R-:W-:-:S13]  /*3590*/  ISETP.GT.AND P5, PT, R0, 0x48, P5 ;  /* 0x000000480000780c */ /* 0x000fda0002fa4270 */
[----:B-1----:R-:W-:Y:S05]  /*35a0*/  @!P5 BRA `(.L_x_83) ;  /* 0x000000000004d947 */ /* 0x002fea0003800000 */
[----:B------:R1:W5:Y:S02]  /*35b0*/  LDG.E.LTC128B.U16 R20, desc[UR14][R22.64] ;  /* 0x0000000e16147981 */ /* 0x000364000c1e1520 */
.L_x_83:
[----:B------:R-:W-:Y:S05]  /*35c0*/  BSYNC B0 ;  /* 0x0000000000007941 */ /* 0x000fea0003800000 */
.L_x_82:
[----:B-----5:R-:W-:Y:S01]  /*35d0*/  HADD2.F32 R125, -RZ, R20.H0_H0 ;  /* 0x20000014ff7d7230 */ /* 0x020fe20000004100 */
[----:B------:R-:W-:Y:S04]  /*35e0*/  BSSY B0, `(.L_x_84) ;  /* 0x000000c000007945 */ /* 0x000fe80003800000 */
[----:B------:R-:W-:-:S04]  /*35f0*/  FMUL R125, R125, R14 ;  /* 0x0000000e7d7d7220 */ /* 0x000fc80000400000 */
[----:B------:R-:W-:-:S05]  /*3600*/  FFMA R125, R90, R11, R125 ;  /* 0x0000000b5a7d7223 */ /* 0x000fca000000007d */
[----:B------:R-:W-:-:S05]  /*3610*/  F2FP.F16.F32.PACK_AB R125, RZ, R125 ;  /* 0x0000007dff7d723e */ /* 0x000fca00000000ff */
[----:B------:R2:W-:Y:S01]  /*3620*/  @P5 STG.E.U16 desc[UR14][R88.64], R125 ;  /* 0x0000007d58005986 */ /* 0x0005e2000c10150e */
[----:B------:R-:W-:-:S05]  /*3630*/  IADD3 R132, P5, R15, R6, RZ ;  /* 0x000000060f847210 */ /* 0x000fca0007fbe0ff */
[----:B------:R-:W-:Y:S01]  /*3640*/  IMAD.X R133, R21, 0x1, R7, P5 ;  /* 0x0000000115857824 */ /* 0x000fe200028e0607 */
[----:B------:R-:W-:-:S13]  /*3650*/  ISETP.GT.AND P5, PT, R0, 0x48, P6 ;  /* 0x000000480000780c */ /* 0x000fda00037a4270 */
[----:B--2---:R-:W-:Y:S05]  /*3660*/  @!P5 BRA `(.L_x_85) ;  /* 0x00000000000cd947 */ /* 0x004fea0003800000 */
[----:B------:R-:W-:-:S04]  /*3670*/  IADD3 R124, P6, R8, UR21, RZ ;  /* 0x00000015087c7c10 */ /* 0x000fc8000ffde0ff */
[----:B------:R-:W-:-:S05]  /*3680*/  IADD3.X R125, R9, UR4, RZ, P6, !PT ;  /* 0x00000004097d7c10 */ /* 0x000fca000b7fe4ff */
[----:B------:R2:W5:Y:S04]  /*3690*/  LDG.E.LTC128B.U16 R20, desc[UR14][R124.64] ;  /* 0x0000000e7c147981 */ /* 0x000568000c1e1520 */
.L_x_85:
[----:B------:R-:W-:Y:S05]  /*36a0*/  BSYNC B0 ;  /* 0x0000000000007941 */ /* 0x000fea0003800000 */
.L_x_84:
[----:B--2--5:R-:W-:Y:S01]  /*36b0*/  HADD2.F32 R125, -RZ, R20.H0_H0 ;  /* 0x20000014ff7d7230 */ /* 0x024fe20000004100 */
[----:B------:R-:W-:Y:S01]  /*36c0*/  ULOP3.LUT UR20, UR22, 0x10, URZ, 0xfc, !UPT ;  /* 0x0000001016147892 */ /* 0x000fe2000f8efc3f */
[----:B------:R-:W-:-:S03]  /*36d0*/  ISETP.GT.AND P6, PT, R10, 0x8, PT ;  /* 0x000000080a00780c */ /* 0x000fc60003fc4270 */
[----:B------:R-:W-:-:S04]  /*36e0*/  FMUL R16, R125, R14 ;  /* 0x0000000e7d107220 */ /* 0x000fc80000400000 */
[----:B------:R-:W-:Y:S01]  /*36f0*/  FFMA R16, R91, R11, R16 ;  /* 0x0000000b5b107223 */ /* 0x000fe20000000010 */
[----:B------:R-:W-:-:S04]  /*3700*/  LOP3.LUT R91, R17, 0x20, RZ, 0xfc, !PT ;  /* 0x00000020115b7812 */ /* 0x000fc800078efcff */
[----:B------:R-:W-:-:S05]  /*3710*/  F2FP.F16.F32.PACK_AB R16, RZ, R16 ;  /* 0x00000010ff10723e */ /* 0x000fca00000000ff */
[----:B------:R2:W-:Y:S01]  /*3720*/  @P5 STG.E.U16 desc[UR14][R132.64], R16 ;  /* 0x0000001084005986 */ /* 0x0005e2000c10150e */
[----:B------:R-:W-:-:S05]  /*3730*/  IADD3 R130, P5, R91, R2, RZ ;  /* 0x000000025b827210 */ /* 0x000fca0007fbe0ff */
[----:B------:R-:W-:Y:S01]  /*3740*/  IMAD.X R131, R21, 0x1, R3, P5 ;  /* 0x0000000115837824 */ /* 0x000fe200028e0603 */
[----:B------:R-:W-:-:S04]  /*3750*/  IADD3 R134, P5, R4, UR20, RZ ;  /* 0x0000001404867c10 */ /* 0x000fc8000ffbe0ff */
[----:B------:R-:W-:Y:S02]  /*3760*/  IADD3.X R135, R5, UR4, RZ, P5, !PT ;  /* 0x0000000405877c10 */ /* 0x000fe4000affe4ff */
[----:B------:R-:W-:-:S13]  /*3770*/  ISETP.GT.AND P5, PT, R0, 0x40, P6 ;  /* 0x000000400000780c */ /* 0x000fda00037a4270 */
[----:B------:R-:W3:Y:S01]  /*3780*/  @P5 LDG.E.LTC128B.U16 R20, desc[UR14][R134.64] ;  /* 0x0000000e86145981 */ /* 0x000ee2000c1e1520 */
[----:B------:R-:W-:Y:S01]  /*3790*/  ULOP3.LUT UR19, UR22, 0x12, URZ, 0xfc, !UPT ;  /* 0x0000001216137892 */ /* 0x000fe2000f8efc3f */
[----:B---3--:R-:W-:-:S05]  /*37a0*/  HADD2.F32 R125, -RZ, R20.H0_H0 ;  /* 0x20000014ff7d7230 */ /* 0x008fca0000004100 */
[----:B------:R-:W-:-:S04]  /*37b0*/  FMUL R125, R125, R14 ;  /* 0x0000000e7d7d7220 */ /* 0x000fc80000400000 */
[----:B------:R-:W-:-:S05]  /*37c0*/  FFMA R125, R92, R11, R125 ;  /* 0x0000000b5c7d7223 */ /* 0x000fca000000007d */
[----:B------:R-:W-:-:S04]  /*37d0*/  F2FP.F16.F32.PACK_AB R125, RZ, R125 ;  /* 0x0000007dff7d723e */ /* 0x000fc800000000ff */
[----:B------:R-:W-:Y:S02]  /*37e0*/  PRMT R90, R125, 0x7610, R90 ;  /* 0x000076107d5a7816 */ /* 0x000fe4000000005a */
[----:B------:R-:W-:-:S03]  /*37f0*/  LOP3.LUT R125, R17, 0x22, RZ, 0xfc, !PT ;  /* 0x00000022117d7812 */ /* 0x000fc600078efcff */
[----:B------:R3:W-:Y:S01]  /*3800*/  @P5 STG.E.U16 desc[UR14][R126.64], R90 ;  /* 0x0000005a7e005986 */ /* 0x0007e2000c10150e */
[----:B--2---:R-:W-:-:S05]  /*3810*/  IADD3 R132, P5, R125, R2, RZ ;  /* 0x000000027d847210 */ /* 0x004fca0007fbe0ff */
[----:B------:R-:W-:Y:S01]  /*3820*/  IMAD.X R133, R21, 0x1, R3, P5 ;  /* 0x0000000115857824 */ /* 0x000fe200028e0603 */
[----:B------:R-:W-:-:S04]  /*3830*/  IADD3 R134, P5, R4, UR19, RZ ;  /* 0x0000001304867c10 */ /* 0x000fc8000ffbe0ff */
[----:B------:R-:W-:Y:S02]  /*3840*/  IADD3.X R135, R5, UR4, RZ, P5, !PT ;  /* 0x0000000405877c10 */ /* 0x000fe4000affe4ff */
[----:B------:R-:W-:-:S04]  /*3850*/  ISETP.GT.AND P5, PT, R10, 0x9, PT ;  /* 0x000000090a00780c */ /* 0x000fc80003fa4270 */
[----:B------:R-:W-:-:S13]  /*3860*/  ISETP.GT.AND P5, PT, R0, 0x40, P5 ;  /* 0x000000400000780c */ /* 0x000fda0002fa4270 */
[----:B------:R-:W2:Y:S01]  /*3870*/  @P5 LDG.E.LTC128B.U16 R20, desc[UR14][R134.64] ;  /* 0x0000000e86145981 */ /* 0x000ea2000c1e1520 */
[----:B------:R-:W-:Y:S01]  /*3880*/  BSSY B0, `(.L_x_86) ;  /* 0x000000d000007945 */ /* 0x000fe20003800000 */
[----:B--2---:R-:W-:-:S05]  /*3890*/  HADD2.F32 R137, -RZ, R20.H0_H0 ;  /* 0x20000014ff897230 */ /* 0x004fca0000004100 */
[----:B------:R-:W-:-:S04]  /*38a0*/  FMUL R16, R137, R14 ;  /* 0x0000000e89107220 */ /* 0x000fc80000400000 */
[----:B------:R-:W-:-:S05]  /*38b0*/  FFMA R16, R93, R11, R16 ;  /* 0x0000000b5d107223 */ /* 0x000fca0000000010 */
[----:B------:R-:W-:-:S05]  /*38c0*/  F2FP.F16.F32.PACK_AB R16, RZ, R16 ;  /* 0x00000010ff10723e */ /* 0x000fca00000000ff */
[----:B------:R2:W-:Y:S01]  /*38d0*/  @P5 STG.E.U16 desc[UR14][R128.64], R16 ;  /* 0x0000001080005986 */ /* 0x0005e2000c10150e */
[----:B---3--:R-:W-:-:S05]  /*38e0*/  IADD3 R126, P5, R123, R6, RZ ;  /* 0x000000067b7e7210 */ /* 0x008fca0007fbe0ff */
[----:B------:R-:W-:Y:S01]  /*38f0*/  IMAD.X R127, R21, 0x1, R7, P5 ;  /* 0x00000001157f7824 */ /* 0x000fe200028e0607 */
[----:B------:R-:W-:-:S13]  /*3900*/  ISETP.GT.AND P5, PT, R0, 0x48, P6 ;  /* 0x000000480000780c */ /* 0x000fda00037a4270 */
[----:B--2---:R-:W-:Y:S05]  /*3910*/  @!P5 BRA `(.L_x_87) ;  /* 0x00000000000cd947 */ /* 0x004fea0003800000 */
[----:B------:R-:W-:-:S04]  /*3920*/  IADD3 R92, P6, R8, UR20, RZ ;  /* 0x00000014085c7c10 */ /* 0x000fc8000ffde0ff */
[----:B------:R-:W-:-:S05]  /*3930*/  IADD3.X R93, R9, UR4, RZ, P6, !PT ;  /* 0x00000004095d7c10 */ /* 0x000fca000b7fe4ff */
[----:B------:R2:W5:Y:S04]  /*3940*/  LDG.E.LTC128B.U16 R20, desc[UR14][R92.64] ;  /* 0x0000000e5c147981 */ /* 0x000568000c1e1520 */
.L_x_87:
[----:B------:R-:W-:Y:S05]  /*3950*/  BSYNC B0 ;  /* 0x0000000000007941 */ /* 0x000fea0003800000 */
.L_x_86:
[----:B--2--5:R-:W-:Y:S01]  /*3960*/  HADD2.F32 R93, -RZ, R20.H0_H0 ;  /* 0x20000014ff5d7230 */ /* 0x024fe20000004100 */
[----:B------:R-:W-:Y:S01]  /*3970*/  ISETP.GT.AND P6, PT, R10, 0x9, PT ;  /* 0x000000090a00780c */ /* 0x000fe20003fc4270 */
[----:B------:R-:W-:Y:S03]  /*3980*/  BSSY B0, `(.L_x_88) ;  /* 0x000000c000007945 */ /* 0x000fe60003800000 */
        /* <DEDUP_REMOVED lines=11> */
.L_x_89:
[----:B------:R-:W-:Y:S05]  /*3a40*/  BSYNC B0 ;  /* 0x0000000000007941 */ /* 0x000fea0003800000 */
.L_x_88:
[----:B--2--5:R-:W-:Y:S01]  /*3a50*/  HADD2.F32 R93, -RZ, R20.H0_H0 ;  /* 0x20000014ff5d7230 */ /* 0x024fe20000004100 */
[----:B------:R-:W-:Y:S01]  /*3a60*/  ULOP3.LUT UR18, UR22, 0x20, URZ, 0xfc, !UPT ;  /* 0x0000002016127892 */ /* 0x000fe2000f8efc3f */
[----:B------:R-:W-:-:S03]  /*3a70*/  ISETP.GT.AND P6, PT, R10, 0x10, PT ;  /* 0x000000100a00780c */ /* 0x000fc60003fc4270 */
[----:B------:R-:W-:Y:S01]  /*3a80*/  FMUL R16, R93, R14 ;  /* 0x0000000e5d107220 */ /* 0x000fe20000400000 */
[----:B------:R-:W-:-:S03]  /*3a90*/  LOP3.LUT R93, R17, 0x30, RZ, 0xfc, !PT ;  /* 0x00000030115d7812 */ /* 0x000fc600078efcff */
[----:B------:R-:W-:-:S05]  /*3aa0*/  FFMA R16, R95, R11, R16 ;  /* 0x0000000b5f107223 */ /* 0x000fca0000000010 */
        /* <DEDUP_REMOVED lines=36> */
.L_x_91:
[----:B------:R-:W-:Y:S05]  /*3cf0*/  BSYNC B0 ;  /* 0x0000000000007941 */ /* 0x000fea0003800000 */
.L_x_90:
        /* <DEDUP_REMOVED lines=14> */
.L_x_93:
[----:B------:R-:W-:Y:S05]  /*3de0*/  BSYNC B0 ;  /* 0x0000000000007941 */ /* 0x000fea0003800000 */
.L_x_92:
        /* <DEDUP_REMOVED lines=42> */
.L_x_95:
[----:B------:R-:W-:Y:S05]  /*4090*/  BSYNC B0 ;  /* 0x0000000000007941 */ /* 0x000fea0003800000 */
.L_x_94:
        /* <DEDUP_REMOVED lines=14> */
.L_x_97:
[----:B------:R-:W-:Y:S05]  /*4180*/  BSYNC B0 ;  /* 0x0000000000007941 */ /* 0x000fea0003800000 */
.L_x_96:
        /* <DEDUP_REMOVED lines=42> */
.L_x_99:
[----:B------:R-:W-:Y:S05]  /*4430*/  BSYNC B0 ;  /* 0x0000000000007941 */ /* 0x000fea0003800000 */
.L_x_98:
        /* <DEDUP_REMOVED lines=14> */
.L_x_101:
[----:B------:R-:W-:Y:S05]  /*4520*/  BSYNC B0 ;  /* 0x0000000000007941 */ /* 0x000fea0003800000 */
.L_x_100:
        /* <DEDUP_REMOVED lines=41> */
.L_x_103:
[----:B------:R-:W-:Y:S05]  /*47c0*/  BSYNC B0 ;  /* 0x0000000000007941 */ /* 0x000fea0003800000 */
.L_x_102:
[----:B--2--5:R-:W-:Y:S01]  /*47d0*/  HADD2.F32 R109, -RZ, R20.H0_H0 ;  /* 0x20000014ff6d7230 */ /* 0x024fe20000004100 */
        /* <DEDUP_REMOVED lines=12> */
.L_x_105:
[----:B------:R-:W-:Y:S05]  /*48a0*/  BSYNC B0 ;  /* 0x0000000000007941 */ /* 0x000fea0003800000 */
.L_x_104:
[----:B--2--5:R-:W-:Y:S01]  /*48b0*/  HADD2.F32 R109, -RZ, R20.H0_H0 ;  /* 0x20000014ff6d7230 */ /* 0x024fe20000004100 */
[----:B------:R-:W-:-:S04]  /*48c0*/  ULOP3.LUT UR8, UR22, 0x60, URZ, 0xfc, !UPT ;  /* 0x0000006016087892 */ /* 0x000fc8000f8efc3f */
        /* <DEDUP_REMOVED lines=31> */
[----:B------:R-:W-:-:S05]  /*4ac0*/  IADD3 R112, P5, R105, R6, RZ ;  /* 0x0000000669707210 */ /* 0x000fca0007fbe0ff */
[----:B------:R-:W-:Y:S01]  /*4ad0*/  IMAD.X R113, R21, 0x1, R7, P5 ;  /* 0x0000000115717824 */ /* 0x000fe200028e0607 */
[----:B------:R-:W-:-:S13]  /*4ae0*/  ISETP.GT.AND P5, PT, R0, 0x48, P3 ;  /* 0x000000480000780c */ /* 0x000fda0001fa4270 */
[----:B---3--:R-:W-:Y:S05]  /*4af0*/  @!P5 BRA `(.L_x_107) ;  /* 0x00000000000cd947 */ /* 0x008fea0003800000 */
[----:B------:R-:W-:-:S04]  /*4b00*/  IADD3 R2, P6, R8, UR8, RZ ;  /* 0x0000000808027c10 */ /* 0x000fc8000ffde0ff */
[----:B------:R-:W-:-:S05]  /*4b10*/  IADD3.X R3, R9, UR4, RZ, P6, !PT ;  /* 0x0000000409037c10 */ /* 0x000fca000b7fe4ff */
[----:B------:R2:W5:Y:S04]  /*4b20*/  LDG.E.LTC128B.U16 R20, desc[UR14][R2.64] ;  /* 0x0000000e02147981 */ /* 0x000568000c1e1520 */
.L_x_107:
[----:B------:R-:W-:Y:S05]  /*4b30*/  BSYNC B0 ;  /* 0x0000000000007941 */ /* 0x000fea0003800000 */
.L_x_106:
        /* <DEDUP_REMOVED lines=13> */
.L_x_109:
[----:B------:R-:W-:Y:S05]  /*4c10*/  BSYNC B0 ;  /* 0x0000000000007941 */ /* 0x000fea0003800000 */
.L_x_108:
[----:B--2--5:R-:W-:Y:S01]  /*4c20*/  HADD2.F32 R3, -RZ, R20.H0_H0 ;  /* 0x20000014ff037230 */ /* 0x024fe20000004100 */
[----:B------:R-:W-:-:S04]  /*4c30*/  ULOP3.LUT UR6, UR22, 0x70, URZ, 0xfc, !UPT ;  /* 0x0000007016067892 */ /* 0x000fc8000f8efc3f */
        /* <DEDUP_REMOVED lines=8> */
[----:B--2---:R-:W-:Y:S02]  /*4cc0*/  IADD3.X R3, R5, UR4, RZ, P5, !PT ;  /* 0x0000000405037c10 */ /* 0x004fe4000affe4ff */
[----:B------:R-:W-:-:S13]  /*4cd0*/  ISETP.GT.AND P5, PT, R0, 0x40, P1 ;  /* 0x000000400000780c */ /* 0x000fda0000fa4270 */
[----:B------:R-:W2:Y:S01]  /*4ce0*/  @P5 LDG.E.LTC128B.U16 R20, desc[UR14][R2.64] ;  /* 0x0000000e02145981 */ /* 0x000ea2000c1e1520 */
[----:B------:R-:W-:Y:S01]  /*4cf0*/  ULOP3.LUT UR5, UR22, 0x72, URZ, 0xfc, !UPT ;  /* 0x0000007216057892 */ /* 0x000fe2000f8efc3f */
[----:B--2---:R-:W-:-:S05]  /*4d00*/  HADD2.F32 R115, -RZ, R20.H0_H0 ;  /* 0x20000014ff737230 */ /* 0x004fca0000004100 */
[----:B------:R-:W-:-:S04]  /*4d10*/  FMUL R115, R115, R14 ;  /* 0x0000000e73737220 */ /* 0x000fc80000400000 */
[----:B------:R-:W-:-:S05]  /*4d20*/  FFMA R115, R116, R11, R115 ;  /* 0x0000000b74737223 */ /* 0x000fca0000000073 */
[----:B------:R-:W-:-:S05]  /*4d30*/  F2FP.F16.F32.PACK_AB R115, RZ, R115 ;  /* 0x00000073ff73723e */ /* 0x000fca00000000ff */
[----:B------:R-:W-:Y:S01]  /*4d40*/  @P5 STG.E.U16 desc[UR14][R126.64], R115 ;  /* 0x000000737e005986 */ /* 0x000fe2000c10150e */
[----:B------:R-:W-:-:S05]  /*4d50*/  IADD3 R6, P5, R111, R6, RZ ;  /* 0x000000066f067210 */ /* 0x000fca0007fbe0ff */
[----:B------:R-:W-:Y:S01]  /*4d60*/  IMAD.X R7, R21, 0x1, R7, P5 ;  /* 0x0000000115077824 */ /* 0x000fe200028e0607 */
[----:B----4-:R-:W-:-:S04]  /*4d70*/  IADD3 R4, P5, R4, UR5, RZ ;  /* 0x0000000504047c10 */ /* 0x010fc8000ffbe0ff */
[----:B------:R-:W-:Y:S02]  /*4d80*/  IADD3.X R5, R5, UR4, RZ, P5, !PT ;  /* 0x0000000405057c10 */ /* 0x000fe4000affe4ff */
[----:B------:R-:W-:-:S13]  /*4d90*/  ISETP.GT.AND P5, PT, R0, 0x40, P0 ;  /* 0x000000400000780c */ /* 0x000fda00007a4270 */
[----:B------:R-:W2:Y:S01]  /*4da0*/  @P5 LDG.E.LTC128B.U16 R20, desc[UR14][R4.64] ;  /* 0x0000000e04145981 */ /* 0x000ea2000c1e1520 */
[----:B------:R-:W-:Y:S01]  /*4db0*/  BSSY B0, `(.L_x_110) ;  /* 0x000000e000007945 */ /* 0x000fe20003800000 */
[----:B--2---:R-:W-:-:S05]  /*4dc0*/  HADD2.F32 R3, -RZ, R20.H0_H0 ;  /* 0x20000014ff037230 */ /* 0x004fca0000004100 */
[----:B------:R-:W-:-:S04]  /*4dd0*/  FMUL R2, R3, R14 ;  /* 0x0000000e03027220 */ /* 0x000fc80000400000 */
[----:B------:R-:W-:-:S05]  /*4de0*/  FFMA R2, R117, R11, R2 ;  /* 0x0000000b75027223 */ /* 0x000fca0000000002 */
[----:B------:R-:W-:-:S04]  /*4df0*/  F2FP.F16.F32.PACK_AB R2, RZ, R2 ;  /* 0x00000002ff02723e */ /* 0x000fc800000000ff */
[----:B------:R-:W-:-:S05]  /*4e00*/  PRMT R3, R2, 0x7610, R3 ;  /* 0x0000761002037816 */ /* 0x000fca0000000003 */
[----:B------:R2:W-:Y:S01]  /*4e10*/  @P5 STG.E.U16 desc[UR14][R128.64], R3 ;  /* 0x0000000380005986 */ /* 0x0005e2000c10150e */
[----:B------:R-:W-:-:S05]  /*4e20*/  IADD3 R2, P5, R12, R17, RZ ;  /* 0x000000110c027210 */ /* 0x000fca0007fbe0ff */
[----:B--2---:R-:W-:Y:S01]  /*4e30*/  IMAD.X R3, R13, 0x1, R21, P5 ;  /* 0x000000010d037824 */ /* 0x004fe200028e0615 */
[----:B------:R-:W-:-:S13]  /*4e40*/  ISETP.GT.AND P5, PT, R0, 0x48, P1 ;  /* 0x000000480000780c */ /* 0x000fda0000fa4270 */
[----:B------:R-:W-:Y:S05]  /*4e50*/  @!P5 BRA `(.L_x_111) ;  /* 0x00000000000cd947 */ /* 0x000fea0003800000 */
[----:B------:R-:W-:-:S04]  /*4e60*/  IADD3 R4, P6, R8, UR6, RZ ;  /* 0x0000000608047c10 */ /* 0x000fc8000ffde0ff */
[----:B------:R-:W-:-:S05]  /*4e70*/  IADD3.X R5, R9, UR4, RZ, P6, !PT ;  /* 0x0000000409057c10 */ /* 0x000fca000b7fe4ff */
[----:B------:R2:W5:Y:S04]  /*4e80*/  LDG.E.LTC128B.U16 R20, desc[UR14][R4.64] ;  /* 0x0000000e04147981 */ /* 0x000568000c1e1520 */
.L_x_111:
[----:B------:R-:W-:Y:S05]  /*4e90*/  BSYNC B0 ;  /* 0x0000000000007941 */ /* 0x000fea0003800000 */
.L_x_110:
        /* <DEDUP_REMOVED lines=8> */
[----:B------:R-:W-:-:S04]  /*4f20*/  IADD3 R4, P5, R8, UR5, RZ ;  /* 0x0000000508047c10 */ /* 0x000fc8000ffbe0ff */
[----:B--2---:R-:W-:Y:S02]  /*4f30*/  IADD3.X R5, R9, UR4, RZ, P5, !PT ;  /* 0x0000000409057c10 */ /* 0x004fe4000affe4ff */
[----:B------:R-:W-:-:S13]  /*4f40*/  ISETP.GT.AND P5, PT, R0, 0x48, P0 ;  /* 0x000000480000780c */ /* 0x000fda00007a4270 */
[----:B------:R-:W-:Y:S05]  /*4f50*/  @!P5 BRA `(.L_x_113) ;  /* 0x000000000004d947 */ /* 0x000fea0003800000 */
[----:B------:R2:W5:Y:S02]  /*4f60*/  LDG.E.LTC128B.U16 R20, desc[UR14][R4.64] ;  /* 0x0000000e04147981 */ /* 0x000564000c1e1520 */
.L_x_113:
[----:B------:R-:W-:Y:S05]  /*4f70*/  BSYNC B0 ;  /* 0x0000000000007941 */ /* 0x000fea0003800000 */
.L_x_112:
[----:B--2--5:R-:W-:Y:S01]  /*4f80*/  HADD2.F32 R5, -RZ, R20.H0_H0 ;  /* 0x20000014ff057230 */ /* 0x024fe20000004100 */
[----:B------:R-:W-:Y:S01]  /*4f90*/  ISETP.GT.AND P6, PT, R10, RZ, PT ;  /* 0x000000ff0a00720c */ /* 0x000fe20003fc4270 */
[----:B------:R-:W-:Y:S03]  /*4fa0*/  BSSY B0, `(.L_x_114) ;  /* 0x000000d000007945 */ /* 0x000fe60003800000 */
        /* <DEDUP_REMOVED lines=12> */
.L_x_115:
[----:B------:R-:W-:Y:S05]  /*5070*/  BSYNC B0 ;  /* 0x0000000000007941 */ /* 0x000fea0003800000 */
.L_x_114:
[----:B-----5:R-:W-:Y:S01]  /*5080*/  HADD2.F32 R7, -RZ, R20.H0_H0 ;  /* 0x20000014ff077230 */ /* 0x020fe20000004100 */
        /* <DEDUP_REMOVED lines=13> */
.L_x_117:
[----:B------:R-:W-:Y:S05]  /*5160*/  BSYNC B0 ;  /* 0x0000000000007941 */ /* 0x000fea0003800000 */
.L_x_116:
[----:B---3-5:R-:W-:Y:S01]  /*5170*/  HADD2.F32 R7, -RZ, R20.H0_H0 ;  /* 0x20000014ff077230 */ /* 0x028fe20000004100 */
        /* <DEDUP_REMOVED lines=8> */
[----:B---3--:R-:W-:Y:S01]  /*5200*/  IMAD.X R7, R89, 0x1, R21, P5 ;  /* 0x0000000159077824 */ /* 0x008fe200028e0615 */
[----:B0-----:R-:W-:-:S04]  /*5210*/  IADD3 R8, P5, R22, UR22, RZ ;  /* 0x0000001616087c10 */ /* 0x001fc8000ffbe0ff */
[----:B------:R-:W-:Y:S02]  /*5220*/  IADD3.X R9, R23, UR4, RZ, P5, !PT ;  /* 0x0000000417097c10 */ /* 0x000fe4000affe4ff */
[----:B------:R-:W-:-:S13]  /*5230*/  ISETP.GT.AND P5, PT, R0, 0x88, P6 ;  /* 0x000000880000780c */ /* 0x000fda00037a4270 */
[----:B------:R-:W-:Y:S05]  /*5240*/  @!P5 BRA `(.L_x_119) ;  /* 0x000000000004d947 */ /* 0x000fea0003800000 */
[----:B------:R0:W5:Y:S02]  /*5250*/  LDG.E.LTC128B.U16 R20, desc[UR14][R8.64] ;  /* 0x0000000e08147981 */ /* 0x000164000c1e1520 */
.L_x_119:
[----:B------:R-:W-:Y:S05]  /*5260*/  BSYNC B0 ;  /* 0x0000000000007941 */ /* 0x000fea0003800000 */
.L_x_118:
        /* <DEDUP_REMOVED lines=14> */
.L_x_121:
[----:B------:R-:W-:Y:S05]  /*5350*/  BSYNC B0 ;  /* 0x0000000000007941 */ /* 0x000fea0003800000 */
.L_x_120:
[----:B---3-5:R-:W-:Y:S01]  /*5360*/  HADD2.F32 R57, -RZ, R20.H0_H0 ;  /* 0x20000014ff397230 */ /* 0x028fe20000004100 */
        /* <DEDUP_REMOVED lines=13> */
.L_x_123:
[----:B------:R-:W-:Y:S05]  /*5440*/  BSYNC B0 ;  /* 0x0000000000007941 */ /* 0x000fea0003800000 */
.L_x_122:
        /* <DEDUP_REMOVED lines=8> */
[----:B---3--:R-:W-:Y:S01]  /*54d0*/  IMAD.X R59, R13, 0x1, R21, P5 ;  /* 0x000000010d3b7824 */ /* 0x008fe200028e0615 */
[----:B------:R-:W-:-:S13]  /*54e0*/  ISETP.GT.AND P5, PT, R0, 0x80, P6 ;  /* 0x000000800000780c */ /* 0x000fda00037a4270 */
[----:B------:R-:W-:Y:S05]  /*54f0*/  @!P5 BRA `(.L_x_125) ;  /* 0x00000000000cd947 */ /* 0x000fea0003800000 */
[----:B------:R-:W-:-:S04]  /*5500*/  IADD3 R112, P6, R18, UR19, RZ ;  /* 0x0000001312707c10 */ /* 0x000fc8000ffde0ff */
[----:B------:R-:W-:-:S05]  /*5510*/  IADD3.X R113, R19, UR4, RZ, P6, !PT ;  /* 0x0000000413717c10 */ /* 0x000fca000b7fe4ff */
[----:B------:R3:W5:Y:S04]  /*5520*/  LDG.E.LTC128B.U16 R20, desc[UR14][R112.64] ;  /* 0x0000000e70147981 */ /* 0x000768000c1e1520 */
.L_x_125:
[----:B------:R-:W-:Y:S05]  /*5530*/  BSYNC B0 ;  /* 0x0000000000007941 */ /* 0x000fea0003800000 */
.L_x_124:
        /* <DEDUP_REMOVED lines=14> */
.L_x_127:
[----:B------:R-:W-:Y:S05]  /*5620*/  BSYNC B0 ;  /* 0x0000000000007941 */ /* 0x000fea0003800000 */
.L_x_126:
        /* <DEDUP_REMOVED lines=14> */
.L_x_129:
[----:B------:R-:W-:Y:S05]  /*5710*/  BSYNC B0 ;  /* 0x0000000000007941 */ /* 0x000fea0003800000 */
.L_x_128:
        /* <DEDUP_REMOVED lines=14> */
.L_x_131:
[----:B------:R-:W-:Y:S05]  /*5800*/  BSYNC B0 ;  /* 0x0000000000007941 */ /* 0x000fea0003800000 */
.L_x_130:
        /* <DEDUP_REMOVED lines=14> */
.L_x_133:
[----:B------:R-:W-:Y:S05]  /*58f0*/  BSYNC B0 ;  /* 0x0000000000007941 */ /* 0x000fea0003800000 */
.L_x_132:
        /* <DEDUP_REMOVED lines=14> */
.L_x_135:
[----:B------:R-:W-:Y:S05]  /*59e0*/  BSYNC B0 ;  /* 0x0000000000007941 */ /* 0x000fea0003800000 */
.L_x_134:
        /* <DEDUP_REMOVED lines=14> */
.L_x_137:
[----:B------:R-:W-:Y:S05]  /*5ad0*/  BSYNC B0 ;  /* 0x0000000000007941 */ /* 0x000fea0003800000 */
.L_x_136:
        /* <DEDUP_REMOVED lines=14> */
.L_x_139:
[----:B------:R-:W-:Y:S05]  /*5bc0*/  BSYNC B0 ;  /* 0x0000000000007941 */ /* 0x000fea0003800000 */
.L_x_138:
        /* <DEDUP_REMOVED lines=14> */
.L_x_141:
[----:B------:R-:W-:Y:S05]  /*5cb0*/  BSYNC B0 ;  /* 0x0000000000007941 */ /* 0x000fea0003800000 */
.L_x_140:
        /* <DEDUP_REMOVED lines=14> */
.L_x_143:
[----:B------:R-:W-:Y:S05]  /*5da0*/  BSYNC B0 ;  /* 0x0000000000007941 */ /* 0x000fea0003800000 */
.L_x_142:
        /* <DEDUP_REMOVED lines=14> */
.L_x_145:
[----:B------:R-:W-:Y:S05]  /*5e90*/  BSYNC B0 ;  /* 0x0000000000007941 */ /* 0x000fea0003800000 */
.L_x_144:
        /* <DEDUP_REMOVED lines=14> */
.L_x_147:
[----:B------:R-:W-:Y:S05]  /*5f80*/  BSYNC B0 ;  /* 0x0000000000007941 */ /* 0x000fea0003800000 */
.L_x_146:
        /* <DEDUP_REMOVED lines=14> */
.L_x_149:
[----:B------:R-:W-:Y:S05]  /*6070*/  BSYNC B0 ;  /* 0x0000000000007941 */ /* 0x000fea0003800000 */
.L_x_148:
        /* <DEDUP_REMOVED lines=14> */
.L_x_151:
[----:B------:R-:W-:Y:S05]  /*6160*/  BSYNC B0 ;  /* 0x0000000000007941 */ /* 0x000fea0003800000 */
.L_x_150:
        /* <DEDUP_REMOVED lines=14> */
.L_x_153:
[----:B------:R-:W-:Y:S05]  /*6250*/  BSYNC B0 ;  /* 0x0000000000007941 */ /* 0x000fea0003800000 */
.L_x_152:
        /* <DEDUP_REMOVED lines=14> */
.L_x_155:
[----:B------:R-:W-:Y:S05]  /*6340*/  BSYNC B0 ;  /* 0x0000000000007941 */ /* 0x000fea0003800000 */
.L_x_154:
[----:B---3-5:R-:W-:Y:S01]  /*6350*/  HADD2.F32 R59, -RZ, R20.H0_H0 ;  /* 0x20000014ff3b7230 */ /* 0x028fe20000004100 */
[----:B------:R-:W-:Y:S04]  /*6360*/  BSSY B0, `(.L_x_156) ;  /* 0x000000c000007945 */ /* 0x000fe80003800000 */
        /* <DEDUP_REMOVED lines=11> */
.L_x_157:
[----:B------:R-:W-:Y:S05]  /*6420*/  BSYNC B0 ;  /* 0x0000000000007941 */ /* 0x000fea0003800000 */
.L_x_156:
        /* <DEDUP_REMOVED lines=14> */
.L_x_159:
[----:B------:R-:W-:Y:S05]  /*6510*/  BSYNC B0 ;  /* 0x0000000000007941 */ /* 0x000fea0003800000 */
.L_x_158:
[----:B---3-5:R-:W-:Y:S01]  /*6520*/  HADD2.F32 R61, -RZ, R20.H0_H0 ;  /* 0x20000014ff3d7230 */ /* 0x028fe20000004100 */
        /* <DEDUP_REMOVED lines=12> */
.L_x_161:
[----:B------:R-:W-:Y:S05]  /*65f0*/  BSYNC B0 ;  /* 0x0000000000007941 */ /* 0x000fea0003800000 */
.L_x_160:
        /* <DEDUP_REMOVED lines=13> */
.L_x_163:
[----:B------:R-:W-:Y:S05]  /*66d0*/  BSYNC B0 ;  /* 0x0000000000007941 */ /* 0x000fea0003800000 */
.L_x_162:
        /* <DEDUP_REMOVED lines=13> */
.L_x_165:
[----:B------:R-:W-:Y:S05]  /*67b0*/  BSYNC B0 ;  /* 0x0000000000007941 */ /* 0x000fea0003800000 */
.L_x_164:
        /* <DEDUP_REMOVED lines=13> */
.L_x_167:
[----:B------:R-:W-:Y:S05]  /*6890*/  BSYNC B0 ;  /* 0x0000000000007941 */ /* 0x000fea0003800000 */
.L_x_166:
        /* <DEDUP_REMOVED lines=13> */
.L_x_169:
[----:B------:R-:W-:Y:S05]  /*6970*/  BSYNC B0 ;  /* 0x0000000000007941 */ /* 0x000fea0003800000 */
.L_x_168:
        /* <DEDUP_REMOVED lines=13> */
.L_x_171:
[----:B------:R-:W-:Y:S05]  /*6a50*/  BSYNC B0 ;  /* 0x0000000000007941 */ /* 0x000fea0003800000 */
.L_x_170:
        /* <DEDUP_REMOVED lines=8> */
[----:B------:R-:W-:-:S04]  /*6ae0*/  IADD3 R18, P5, R18, UR5, RZ ;  /* 0x0000000512127c10 */ /* 0x000fc8000ffbe0ff */
[----:B------:R-:W-:Y:S02]  /*6af0*/  IADD3.X R19, R19, UR4, RZ, P5, !PT ;  /* 0x0000000413137c10 */ /* 0x000fe4000affe4ff */
[----:B------:R-:W-:-:S13]  /*6b00*/  ISETP.GT.AND P5, PT, R0, 0x80, P0 ;  /* 0x000000800000780c */ /* 0x000fda00007a4270 */
[----:B------:R-:W-:Y:S05]  /*6b10*/  @!P5 BRA `(.L_x_173) ;  /* 0x000000000004d947 */ /* 0x000fea0003800000 */
[----:B------:R3:W5:Y:S02]  /*6b20*/  LDG.E.LTC128B.U16 R20, desc[UR14][R18.64] ;  /* 0x0000000e12147981 */ /* 0x000764000c1e1520 */
.L_x_173:
[----:B------:R-:W-:Y:S05]  /*6b30*/  BSYNC B0 ;  /* 0x0000000000007941 */ /* 0x000fea0003800000 */
.L_x_172:
        /* <DEDUP_REMOVED lines=13> */
.L_x_175:
[----:B------:R-:W-:Y:S05]  /*6c10*/  BSYNC B0 ;  /* 0x0000000000007941 */ /* 0x000fea0003800000 */
.L_x_174:
        /* <DEDUP_REMOVED lines=9> */
[----:B---3--:R-:W-:Y:S02]  /*6cb0*/  IADD3.X R13, R23, UR4, RZ, P5, !PT ;  /* 0x00000004170d7c10 */ /* 0x008fe4000affe4ff */
[----:B------:R-:W-:-:S13]  /*6cc0*/  ISETP.GT.AND P5, PT, R0, 0x88, P0 ;  /* 0x000000880000780c */ /* 0x000fda00007a4270 */
[----:B------:R-:W-:Y:S05]  /*6cd0*/  @!P5 BRA `(.L_x_177) ;  /* 0x000000000004d947 */ /* 0x000fea0003800000 */
[----:B------:R3:W5:Y:S02]  /*6ce0*/  LDG.E.LTC128B.U16 R20, desc[UR14][R12.64] ;  /* 0x0000000e0c147981 */ /* 0x000764000c1e1520 */
.L_x_177:
[----:B------:R-:W-:Y:S05]  /*6cf0*/  BSYNC B0 ;  /* 0x0000000000007941 */ /* 0x000fea0003800000 */
.L_x_176:
        /* <DEDUP_REMOVED lines=15> */
.L_x_179:
[----:B------:R-:W-:Y:S05]  /*6df0*/  BSYNC B0 ;  /* 0x0000000000007941 */ /* 0x000fea0003800000 */
.L_x_178:
        /* <DEDUP_REMOVED lines=11> */
[----:B-1----:R-:W-:-:S04]  /*6eb0*/  IADD3 R22, P6, R4, UR21, RZ ;  /* 0x0000001504167c10 */ /* 0x002fc8000ffde0ff */
[----:B------:R-:W-:-:S05]  /*6ec0*/  IADD3.X R23, R5, UR4, RZ, P6, !PT ;  /* 0x0000000405177c10 */ /* 0x000fca000b7fe4ff */
[----:B------:R3:W5:Y:S04]  /*6ed0*/  LDG.E.LTC128B.U16 R20, desc[UR14][R22.64] ;  /* 0x0000000e16147981 */ /* 0x000768000c1e1520 */
.L_x_181:
[----:B------:R-:W-:Y:S05]  /*6ee0*/  BSYNC B0 ;  /* 0x0000000000007941 */ /* 0x000fea0003800000 */
.L_x_180:
[----:B-1-3-5:R-:W-:Y:S01]  /*6ef0*/  HADD2.F32 R23, -RZ, R20.H0_H0 ;  /* 0x20000014ff177230 */ /* 0x02afe20000004100 */
[----:B------:R-:W-:Y:S01]  /*6f00*/  ISETP.GT.AND P6, PT, R10, RZ, PT ;  /* 0x000000ff0a00720c */ /* 0x000fe20003fc4270 */
[----:B------:R-:W-:Y:S03]  /*6f10*/  BSSY B0, `(.L_x_182) ;  /* 0x000000e000007945 */ /* 0x000fe60003800000 */
[----:B------:R-:W-:-:S04]  /*6f20*/  FMUL R16, R23, R14 ;  /* 0x0000000e17107220 */ /* 0x000fc80000400000 */
[----:B------:R-:W-:-:S05]  /*6f30*/  FFMA R16, R25, R11, R16 ;  /* 0x0000000b19107223 */ /* 0x000fca0000000010 */
[----:B------:R-:W-:-:S04]  /*6f40*/  F2FP.F16.F32.PACK_AB R16, RZ, R16 ;  /* 0x00000010ff10723e */ /* 0x000fc800000000ff */
[----:B------:R-:W-:Y:S02]  /*6f50*/  PRMT R23, R16, 0x7610, R23 ;  /* 0x0000761010177816 */ /* 0x000fe40000000017 */
[----:B------:R-:W-:-:S03]  /*6f60*/  PRMT R16, R20, 0x7610, R16 ;  /* 0x0000761014107816 */ /* 0x000fc60000000010 */
[----:B------:R1:W-:Y:S01]  /*6f70*/  @P5 STG.E.U16 desc[UR14][R60.64], R23 ;  /* 0x000000173c005986 */ /* 0x0003e2000c10150e */
[----:B------:R-:W-:-:S05]  /*6f80*/  IADD3 R22, P5, R6, R17, RZ ;  /* 0x0000001106167210 */ /* 0x000fca0007fbe0ff */
[----:B-1----:R-:W-:Y:S01]  /*6f90*/  IMAD.X R23, R7, 0x1, R21, P5 ;  /* 0x0000000107177824 */ /* 0x002fe200028e0615 */
[----:B------:R-:W-:-:S13]  /*6fa0*/  ISETP.GT.AND P5, PT, R0, 0xc8, P6 ;  /* 0x000000c80000780c */ /* 0x000fda00037a4270 */
[----:B------:R-:W-:Y:S05]  /*6fb0*/  @!P5 BRA `(.L_x_183) ;  /* 0x00000000000cd947 */ /* 0x000fea0003800000 */
[----:B------:R-:W-:-:S04]  /*6fc0*/  IADD3 R16, P6, R8, UR22, RZ ;  /* 0x0000001608107c10 */ /* 0x000fc8000ffde0ff */
[----:B------:R-:W-:-:S05]  /*6fd0*/  IADD3.X R17, R9, UR4, RZ, P6, !PT ;  /* 0x0000000409117c10 */ /* 0x000fca000b7fe4ff */
[----:B------:R1:W5:Y:S04]  /*6fe0*/  LDG.E.LTC128B.U16 R16, desc[UR14][R16.64] ;  /* 0x0000000e10107981 */ /* 0x000368000c1e1520 */
.L_x_183:
[----:B------:R-:W-:Y:S05]  /*6ff0*/  BSYNC B0 ;  /* 0x0000000000007941 */ /* 0x000fea0003800000 */
.L_x_182:
[----:B-1---5:R-:W-:Y:S01]  /*7000*/  HADD2.F32 R17, -RZ, R16.H0_H0 ;  /* 0x20000010ff117230 */ /* 0x022fe20000004100 */
        /* <DEDUP_REMOVED lines=9> */
[----:B-1----:R-:W-:Y:S05]  /*70a0*/  @!P5 BRA `(.L_x_185) ;  /* 0x00000000000cd947 */ /* 0x002fea0003800000 */
[----:B------:R-:W-:-:S04]  /*70b0*/  IADD3 R16, P6, R8, UR21, RZ ;  /* 0x0000001508107c10 */ /* 0x000fc8000ffde0ff */
[----:B------:R-:W-:-:S05]  /*70c0*/  IADD3.X R17, R9, UR4, RZ, P6, !PT ;  /* 0x0000000409117c10 */ /* 0x000fca000b7fe4ff */
[----:B------:R1:W5:Y:S04]  /*70d0*/  LDG.E.LTC128B.U16 R16, desc[UR14][R16.64] ;  /* 0x0000000e10107981 */ /* 0x000368000c1e1520 */
.L_x_185:
[----:B------:R-:W-:Y:S05]  /*70e0*/  BSYNC B0 ;  /* 0x0000000000007941 */ /* 0x000fea0003800000 */
.L_x_184:
        /* <DEDUP_REMOVED lines=12> */
[----:B-1----:R-:W-:-:S05]  /*71b0*/  IADD3.X R17, R5, UR4, RZ, P6, !PT ;  /* 0x0000000405117c10 */ /* 0x002fca000b7fe4ff */
[----:B------:R3:W5:Y:S04]  /*71c0*/  LDG.E.LTC128B.U16 R16, desc[UR14][R16.64] ;  /* 0x0000000e10107981 */ /* 0x000768000c1e1520 */
.L_x_187:
[----:B------:R-:W-:Y:S05]  /*71d0*/  BSYNC B0 ;  /* 0x0000000000007941 */ /* 0x000fea0003800000 */
.L_x_186:
[----:B-----5:R-:W-:Y:S01]  /*71e0*/  HADD2.F32 R15, -RZ, R16.H0_H0 ;  /* 0x20000010ff0f7230 */ /* 0x020fe20000004100 */
[----:B------:R-:W-:Y:S01]  /*71f0*/  ISETP.GT.AND P6, PT, R10, 0x9, PT ;  /* 0x000000090a00780c */ /* 0x000fe20003fc4270 */
[----:B------:R-:W-:Y:S03]  /*7200*/  BSSY B0, `(.L_x_188) ;  /* 0x000000e000007945 */ /* 0x000fe60003800000 */
[----:B------:R-:W-:-:S04]  /*7210*/  FMUL R15, R15, R14 ;  /* 0x0000000e0f0f7220 */ /* 0x000fc80000400000 */
[----:B------:R-:W-:-:S05]  /*7220*/  FFMA R15, R28, R11, R15 ;  /* 0x0000000b1c0f7223 */ /* 0x000fca000000000f */
[----:B------:R-:W-:-:S04]  /*7230*/  F2FP.F16.F32.PACK_AB R15, RZ, R15 ;  /* 0x0000000fff0f723e */ /* 0x000fc800000000ff */
[----:B-1-3--:R-:W-:Y:S02]  /*7240*/  PRMT R17, R15, 0x7610, R17 ;  /* 0x000076100f117816 */ /* 0x00afe40000000011 */
[----:B------:R-:W-:-:S03]  /*7250*/  PRMT R15, R16, 0x7610, R15 ;  /* 0x00007610100f7816 */ /* 0x000fc6000000000f */
        /* <DEDUP_REMOVED lines=8> */
.L_x_189:
[----:B------:R-:W-:Y:S05]  /*72e0*/  BSYNC B0 ;  /* 0x0000000000007941 */ /* 0x000fea0003800000 */
.L_x_188:
[----:B-1---5:R-:W-:Y:S01]  /*72f0*/  HADD2.F32 R13, -RZ, R15.H0_H0 ;  /* 0x2000000fff0d7230 */ /* 0x022fe20000004100 */
[----:B------:R-:W-:Y:S01]  /*7300*/  ISETP.GT.AND P6, PT, R10, 0x8, PT ;  /* 0x000000080a00780c */ /* 0x000fe20003fc4270 */
        /* <DEDUP_REMOVED lines=14> */
.L_x_191:
[----:B------:R-:W-:Y:S05]  /*73f0*/  BSYNC B0 ;  /* 0x0000000000007941 */ /* 0x000fea0003800000 */
.L_x_190:
        /* <DEDUP_REMOVED lines=14> */
.L_x_193:
[----:B------:R-:W-:Y:S05]  /*74e0*/  BSYNC B0 ;  /* 0x0000000000007941 */ /* 0x000fea0003800000 */
.L_x_192:
        /* <DEDUP_REMOVED lines=14> */
.L_x_195:
[----:B------:R-:W-:Y:S05]  /*75d0*/  BSYNC B0 ;  /* 0x0000000000007941 */ /* 0x000fea0003800000 */
.L_x_194:
        /* <DEDUP_REMOVED lines=14> */
.L_x_197:
[----:B------:R-:W-:Y:S05]  /*76c0*/  BSYNC B0 ;  /* 0x0000000000007941 */ /* 0x000fea0003800000 */
.L_x_196:
[----:B-1---5:R-:W-:Y:S01]  /*76d0*/  HADD2.F32 R13, -RZ, R12.H0_H0 ;  /* 0x2000000cff0d7230 */ /* 0x022fe20000004100 */
[----:B------:R-:W-:Y:S01]  /*76e0*/  ISETP.GT.AND P6, PT, R10, 0x10, PT ;  /* 0x000000100a00780c */ /* 0x000fe20003fc4270 */
        /* <DEDUP_REMOVED lines=13> */
.L_x_199:
[----:B------:R-:W-:Y:S05]  /*77c0*/  BSYNC B0 ;  /* 0x0000000000007941 */ /* 0x000fea0003800000 */
.L_x_198:
        /* <DEDUP_REMOVED lines=14> */
.L_x_201:
[----:B------:R-:W-:Y:S05]  /*78b0*/  BSYNC B0 ;  /* 0x0000000000007941 */ /* 0x000fea0003800000 */
.L_x_200:
        /* <DEDUP_REMOVED lines=14> */
.L_x_203:
[----:B------:R-:W-:Y:S05]  /*79a0*/  BSYNC B0 ;  /* 0x0000000000007941 */ /* 0x000fea0003800000 */
.L_x_202:
        /* <DEDUP_REMOVED lines=14> */
.L_x_205:
[----:B------:R-:W-:Y:S05]  /*7a90*/  BSYNC B0 ;  /* 0x0000000000007941 */ /* 0x000fea0003800000 */
.L_x_204:
        /* <DEDUP_REMOVED lines=15> */
.L_x_207:
[----:B------:R-:W-:Y:S05]  /*7b90*/  BSYNC B0 ;  /* 0x0000000000007941 */ /* 0x000fea0003800000 */
.L_x_206:
        /* <DEDUP_REMOVED lines=14> */
.L_x_209:
[----:B------:R-:W-:Y:S05]  /*7c80*/  BSYNC B0 ;  /* 0x0000000000007941 */ /* 0x000fea0003800000 */
.L_x_208:
        /* <DEDUP_REMOVED lines=15> */
.L_x_211:
[----:B------:R-:W-:Y:S05]  /*7d80*/  BSYNC B0 ;  /* 0x0000000000007941 */ /* 0x000fea0003800000 */
.L_x_210:
        /* <DEDUP_REMOVED lines=14> */
.L_x_213:
[----:B------:R-:W-:Y:S05]  /*7e70*/  BSYNC B0 ;  /* 0x0000000000007941 */ /* 0x000fea0003800000 */
.L_x_212:
[----:B-1---5:R-:W-:Y:S01]  /*7e80*/  HADD2.F32 R13, -RZ, R12.H0_H0 ;  /* 0x2000000cff0d7230 */ /* 0x022fe20000004100 */
[----:B------:R-:W-:Y:S01]  /*7e90*/  ISETP.GT.AND P6, PT, R10, 0x20, PT ;  /* 0x000000200a00780c */ /* 0x000fe20003fc4270 */
[----:B------:R-:W-:Y:S03]  /*7ea0*/  BSSY B0, `(.L_x_214) ;  /* 0x000000a000007945 */ /* 0x000fe60003800000 */
[----:B------:R-:W-:-:S04]  /*7eb0*/  FMUL R20, R13, R14 ;  /* 0x0000000e0d147220 */ /* 0x000fc80000400000 */
[----:B------:R-:W-:-:S05]  /*7ec0*/  FFMA R20, R41, R11, R20 ;  /* 0x0000000b29147223 */ /* 0x000fca0000000014 */
[----:B------:R-:W-:-:S05]  /*7ed0*/  F2FP.F16.F32.PACK_AB R20, RZ, R20 ;  /* 0x00000014ff14723e */ /* 0x000fca00000000ff */
[----:B------:R1:W-:Y:S01]  /*7ee0*/  @P5 STG.E.U16 desc[UR14][R24.64], R20 ;  /* 0x0000001418005986 */ /* 0x0003e2000c10150e */
[----:B------:R-:W-:-:S13]  /*7ef0*/  ISETP.GT.AND P5, PT, R0, 0xc8, P6 ;  /* 0x000000c80000780c */ /* 0x000fda00037a4270 */
[----:B-1----:R-:W-:Y:S05]  /*7f00*/  @!P5 BRA `(.L_x_215) ;  /* 0x00000000000cd947 */ /* 0x002fea0003800000 */
[----:B------:R-:W-:-:S04]  /*7f10*/  IADD3 R12, P6, R8, UR12, RZ ;  /* 0x0000000c080c7c10 */ /* 0x000fc8000ffde0ff */
[----:B------:R-:W-:-:S05]  /*7f20*/  IADD3.X R13, R9, UR4, RZ, P6, !PT ;  /* 0x00000004090d7c10 */ /* 0x000fca000b7fe4ff */
[----:B------:R1:W5:Y:S04]  /*7f30*/  LDG.E.LTC128B.U16 R12, desc[UR14][R12.64] ;  /* 0x0000000e0c0c7981 */ /* 0x000368000c1e1520 */
.L_x_215:
[----:B------:R-:W-:Y:S05]  /*7f40*/  BSYNC B0 ;  /* 0x0000000000007941 */ /* 0x000fea0003800000 */
.L_x_214:
        /* <DEDUP_REMOVED lines=12> */
.L_x_217:
[----:B------:R-:W-:Y:S05]  /*8010*/  BSYNC B0 ;  /* 0x0000000000007941 */ /* 0x000fea0003800000 */
.L_x_216:
        /* <DEDUP_REMOVED lines=15> */
.L_x_219:
[----:B------:R-:W-:Y:S05]  /*8110*/  BSYNC B0 ;  /* 0x0000000000007941 */ /* 0x000fea0003800000 */
.L_x_218:
[----:B-1---5:R-:W-:Y:S01]  /*8120*/  HADD2.F32 R13, -RZ, R12.H0_H0 ;  /* 0x2000000cff0d7230 */ /* 0x022fe20000004100 */
        /* <DEDUP_REMOVED lines=12> */
.L_x_221:
[----:B------:R-:W-:Y:S05]  /*81f0*/  BSYNC B0 ;  /* 0x0000000000007941 */ /* 0x000fea0003800000 */
.L_x_220:
[----:B-1---5:R-:W-:Y:S01]  /*8200*/  HADD2.F32 R13, -RZ, R12.H0_H0 ;  /* 0x2000000cff0d7230 */ /* 0x022fe20000004100 */
[----:B------:R-:W-:Y:S01]  /*8210*/  ISETP.GT.AND P6, PT, R10, 0x28, PT ;  /* 0x000000280a00780c */ /* 0x000fe20003fc4270 */
[----:B------:R-:W-:Y:S03]  /*8220*/  BSSY B0, `(.L_x_222) ;  /* 0x000000c000007945 */ /* 0x000fe60003800000 */
[----:B------:R-:W-:Y:S01]  /*8230*/  FMUL R10, R13, R14 ;  /* 0x0000000e0d0a7220 */ /* 0x000fe20000400000 */
[----:B------:R-:W-:-:S03]  /*8240*/  ISETP.GT.AND P6, PT, R0, 0xc8, P6 ;  /* 0x000000c80000780c */ /* 0x000fc600037c4270 */
[----:B------:R-:W-:-:S05]  /*8250*/  FFMA R10, R45, R11, R10 ;  /* 0x0000000b2d0a7223 */ /* 0x000fca000000000a */
[----:B------:R-:W-:-:S04]  /*8260*/  F2FP.F16.F32.PACK_AB R10, RZ, R10 ;  /* 0x0000000aff0a723e */ /* 0x000fc800000000ff */
[----:B------:R-:W-:Y:S02]  /*8270*/  PRMT R13, R10, 0x7610, R13 ;  /* 0x000076100a0d7816 */ /* 0x000fe4000000000d */
[----:B------:R-:W-:-:S03]  /*8280*/  PRMT R10, R12, 0x7610, R10 ;  /* 0x000076100c0a7816 */ /* 0x000fc6000000000a */
[----:B------:R1:W-:Y:S01]  /*8290*/  @P5 STG.E.U16 desc[UR14][R18.64], R13 ;  /* 0x0000000d12005986 */ /* 0x0003e2000c10150e */
[----:B------:R-:W-:Y:S05]  /*82a0*/  @!P6 BRA `(.L_x_223) ;  /* 0x00000000000ce947 */ /* 0x000fea0003800000 */
[----:B------:R-:W-:-:S04]  /*82b0*/  IADD3 R12, P5, R8, UR10, RZ ;  /* 0x0000000a080c7c10 */ /* 0x000fc8000ffbe0ff */
[----:B-1----:R-:W-:-:S05]  /*82c0*/  IADD3.X R13, R9, UR4, RZ, P5, !PT ;  /* 0x00000004090d7c10 */ /* 0x002fca000affe4ff */
[----:B------:R3:W5:Y:S04]  /*82d0*/  LDG.E.LTC128B.U16 R10, desc[UR14][R12.64] ;  /* 0x0000000e0c0a7981 */ /* 0x000768000c1e1520 */
.L_x_223:
[----:B------:R-:W-:Y:S05]  /*82e0*/  BSYNC B0 ;  /* 0x0000000000007941 */ /* 0x000fea0003800000 */
.L_x_222:
[----:B-1-3-5:R-:W-:Y:S01]  /*82f0*/  HADD2.F32 R13, -RZ, R10.H0_H0 ;  /* 0x2000000aff0d7230 */ /* 0x02afe20000004100 */
[----:B------:R-:W-:Y:S01]  /*8300*/  IADD3 R12, P5, R6, R101, RZ ;  /* 0x00000065060c7210 */ /* 0x000fe20007fbe0ff */
[----:B------:R-:W-:Y:S01]  /*8310*/  BSSY B0, `(.L_x_224) ;  /* 0x000000b000007945 */ /* 0x000fe20003800000 */
[----:B------:R-:W-:Y:S02]  /*8320*/  ISETP.GT.AND P4, PT, R0, 0xc8, P4 ;  /* 0x000000c80000780c */ /* 0x000fe40002784270 */
[----:B------:R-:W-:-:S04]  /*8330*/  FMUL R13, R13, R14 ;  /* 0x0000000e0d0d7220 */ /* 0x000fc80000400000 */
[----:B------:R-:W-:-:S05]  /*8340*/  FFMA R13, R46, R11, R13 ;  /* 0x0000000b2e0d7223 */ /* 0x000fca000000000d */
[----:B------:R-:W-:Y:S01]  /*8350*/  F2FP.F16.F32.PACK_AB R15, RZ, R13 ;  /* 0x0000000dff0f723e */ /* 0x000fe200000000ff */
[----:B------:R-:W-:-:S05]  /*8360*/  IMAD.X R13, R7, 0x1, R21, P5 ;  /* 0x00000001070d7824 */ /* 0x000fca00028e0615 */
[----:B------:R1:W-:Y:S01]  /*8370*/  @P6 STG.E.U16 desc[UR14][R12.64], R15 ;  /* 0x0000000f0c006986 */ /* 0x0003e2000c10150e */
[----:B------:R-:W-:Y:S05]  /*8380*/  @!P4 BRA `(.L_x_225) ;  /* 0x00000000000cc947 */ /* 0x000fea0003800000 */
[----:B-1----:R-:W-:-:S04]  /*8390*/  IADD3 R12, P5, R8, UR9, RZ ;  /* 0x00000009080c7c10 */ /* 0x002fc8000ffbe0ff */
[----:B------:R-:W-:-:S05]  /*83a0*/  IADD3.X R13, R9, UR4, RZ, P5, !PT ;  /* 0x00000004090d7c10 */ /* 0x000fca000affe4ff */
[----:B------:R3:W5:Y:S04]  /*83b0*/  LDG.E.LTC128B.U16 R10, desc[UR14][R12.64] ;  /* 0x0000000e0c0a7981 */ /* 0x000768000c1e1520 */
.L_x_225:
[----:B------:R-:W-:Y:S05]  /*83c0*/  BSYNC B0 ;  /* 0x0000000000007941 */ /* 0x000fea0003800000 */
.L_x_224:
[----:B-1-3-5:R-:W-:Y:S01]  /*83d0*/  HADD2.F32 R13, -RZ, R10.H0_H0 ;  /* 0x2000000aff0d7230 */ /* 0x02afe20000004100 */
[----:B------:R-:W-:Y:S01]  /*83e0*/  ISETP.GT.AND P5, PT, R0, 0xc0, P3 ;  /* 0x000000c00000780c */ /* 0x000fe20001fa4270 */
[----:B------:R-:W-:Y:S03]  /*83f0*/  BSSY B0, `(.L_x_226) ;  /* 0x000000b000007945 */ /* 0x000fe60003800000 */
[----:B------:R-:W-:-:S04]  /*8400*/  FMUL R12, R13, R14 ;  /* 0x0000000e0d0c7220 */ /* 0x000fc80000400000 */
[----:B------:R-:W-:Y:S01]  /*8410*/  FFMA R47, R47, R11, R12 ;  /* 0x0000000b2f2f7223 */ /* 0x000fe2000000000c */
[----:B------:R-:W-:-:S04]  /*8420*/  IADD3 R12, P6, R6, R103, RZ ;  /* 0x00000067060c7210 */ /* 0x000fc80007fde0ff */
[----:B------:R-:W-:Y:S01]  /*8430*/  F2FP.F16.F32.PACK_AB R47, RZ, R47 ;  /* 0x0000002fff2f723e */ /* 0x000fe200000000ff */
[----:B------:R-:W-:-:S05]  /*8440*/  IMAD.X R13, R7, 0x1, R21, P6 ;  /* 0x00000001070d7824 */ /* 0x000fca00030e0615 */
[----:B------:R1:W-:Y:S01]  /*8450*/  @P4 STG.E.U16 desc[UR14][R12.64], R47 ;  /* 0x0000002f0c004986 */ /* 0x0003e2000c10150e */
[----:B------:R-:W-:Y:S05]  /*8460*/  @!P5 BRA `(.L_x_227) ;  /* 0x00000000000cd947 */ /* 0x000fea0003800000 */
[----:B-1----:R-:W-:-:S04]  /*8470*/  IADD3 R12, P4, R4, UR8, RZ ;  /* 0x00000008040c7c10 */ /* 0x002fc8000ff9e0ff */
[----:B------:R-:W-:-:S05]  /*8480*/  IADD3.X R13, R5, UR4, RZ, P4, !PT ;  /* 0x00000004050d7c10 */ /* 0x000fca000a7fe4ff */
[----:B------:R3:W5:Y:S04]  /*8490*/  LDG.E.LTC128B.U16 R10, desc[UR14][R12.64] ;  /* 0x0000000e0c0a7981 */ /* 0x000768000c1e1520 */
.L_x_227:
[----:B------:R-:W-:Y:S05]  /*84a0*/  BSYNC B0 ;  /* 0x0000000000007941 */ /* 0x000fea0003800000 */
.L_x_226:
        /* <DEDUP_REMOVED lines=13> */
.L_x_229:
[----:B------:R-:W-:Y:S05]  /*8580*/  BSYNC B0 ;  /* 0x0000000000007941 */ /* 0x000fea0003800000 */
.L_x_228:
        /* <DEDUP_REMOVED lines=13> */
.L_x_231:
[----:B------:R-:W-:Y:S05]  /*8660*/  BSYNC B0 ;  /* 0x0000000000007941 */ /* 0x000fea0003800000 */
.L_x_230:
        /* <DEDUP_REMOVED lines=13> */
.L_x_233:
[----:B------:R-:W-:Y:S05]  /*8740*/  BSYNC B0 ;  /* 0x0000000000007941 */ /* 0x000fea0003800000 */
.L_x_232:
        /* <DEDUP_REMOVED lines=13> */
.L_x_235:
[----:B------:R-:W-:Y:S05]  /*8820*/  BSYNC B0 ;  /* 0x0000000000007941 */ /* 0x000fea0003800000 */
.L_x_234:
[----:B-1-3-5:R-:W-:Y:S01]  /*8830*/  HADD2.F32 R13, -RZ, R10.H0_H0 ;  /* 0x2000000aff0d7230 */ /* 0x02afe20000004100 */
[----:B------:R-:W-:Y:S01]  /*8840*/  IADD3 R12, P4, R2, R109, RZ ;  /* 0x0000006d020c7210 */ /* 0x000fe20007f9e0ff */
[----:B------:R-:W-:Y:S01]  /*8850*/  BSSY B0, `(.L_x_236) ;  /* 0x000000b000007945 */ /* 0x000fe20003800000 */
[----:B------:R-:W-:Y:S02]  /*8860*/  ISETP.GT.AND P2, PT, R0, 0xc0, P0 ;  /* 0x000000c00000780c */ /* 0x000fe40000744270 */
[----:B------:R-:W-:-:S04]  /*8870*/  FMUL R13, R13, R14 ;  /* 0x0000000e0d0d7220 */ /* 0x000fc80000400000 */
[----:B------:R-:W-:-:S05]  /*8880*/  FFMA R13, R52, R11, R13 ;  /* 0x0000000b340d7223 */ /* 0x000fca000000000d */
[----:B------:R-:W-:Y:S01]  /*8890*/  F2FP.F16.F32.PACK_AB R15, RZ, R13 ;  /* 0x0000000dff0f723e */ /* 0x000fe200000000ff */
[----:B------:R-:W-:Y:S01]  /*88a0*/  IMAD.X R13, R3, 0x1, R21, P4 ;  /* 0x00000001030d7824 */ /* 0x000fe200020e0615 */
[----:B--2---:R-:W-:-:S04]  /*88b0*/  IADD3 R4, P4, R4, UR5, RZ ;  /* 0x0000000504047c10 */ /* 0x004fc8000ff9e0ff */
[----:B------:R1:W-:Y:S01]  /*88c0*/  @P3 STG.E.U16 desc[UR14][R12.64], R15 ;  /* 0x0000000f0c003986 */ /* 0x0003e2000c10150e */
[----:B------:R-:W-:Y:S01]  /*88d0*/  IADD3.X R5, R5, UR4, RZ, P4, !PT ;  /* 0x0000000405057c10 */ /* 0x000fe2000a7fe4ff */
[----:B------:R-:W-:Y:S07]  /*88e0*/  @!P2 BRA `(.L_x_237) ;  /* 0x000000000004a947 */ /* 0x000fee0003800000 */
[----:B------:R2:W5:Y:S02]  /*88f0*/  LDG.E.LTC128B.U16 R10, desc[UR14][R4.64] ;  /* 0x0000000e040a7981 */ /* 0x000564000c1e1520 */
.L_x_237:
[----:B------:R-:W-:Y:S05]  /*8900*/  BSYNC B0 ;  /* 0x0000000000007941 */ /* 0x000fea0003800000 */
.L_x_236:
[----:B--2--5:R-:W-:Y:S01]  /*8910*/  HADD2.F32 R5, -RZ, R10.H0_H0 ;  /* 0x2000000aff057230 */ /* 0x024fe20000004100 */
[----:B------:R-:W-:Y:S01]  /*8920*/  IADD3 R2, P3, R2, R111, RZ ;  /* 0x0000006f02027210 */ /* 0x000fe20007f7e0ff */
[----:B------:R-:W-:Y:S01]  /*8930*/  BSSY B0, `(.L_x_238) ;  /* 0x000000b000007945 */ /* 0x000fe20003800000 */
[----:B------:R-:W-:Y:S02]  /*8940*/  ISETP.GT.AND P1, PT, R0, 0xc8, P1 ;  /* 0x000000c80000780c */ /* 0x000fe40000f24270 */
[----:B------:R-:W-:Y:S01]  /*8950*/  FMUL R4, R5, R14 ;  /* 0x0000000e05047220 */ /* 0x000fe20000400000 */
[----:B------:R-:W-:-:S03]  /*8960*/  IMAD.X R3, R3, 0x1, R21, P3 ;  /* 0x0000000103037824 */ /* 0x000fc600018e0615 */
[----:B------:R-:W-:-:S05]  /*8970*/  FFMA R4, R53, R11, R4 ;  /* 0x0000000b35047223 */ /* 0x000fca0000000004 */
[----:B------:R-:W-:-:S05]  /*8980*/  F2FP.F16.F32.PACK_AB R4, RZ, R4 ;  /* 0x00000004ff04723e */ /* 0x000fca00000000ff */
[----:B------:R2:W-:Y:S01]  /*8990*/  @P2 STG.E.U16 desc[UR14][R2.64], R4 ;  /* 0x0000000402002986 */ /* 0x0005e2000c10150e */
[----:B------:R-:W-:Y:S05]  /*89a0*/  @!P1 BRA `(.L_x_239) ;  /* 0x00000000000c9947 */ /* 0x000fea0003800000 */
[----:B--2---:R-:W-:-:S04]  /*89b0*/  IADD3 R2, P2, R8, UR6, RZ ;  /* 0x0000000608027c10 */ /* 0x004fc8000ff5e0ff */
[----:B------:R-:W-:-:S05]  /*89c0*/  IADD3.X R3, R9, UR4, RZ, P2, !PT ;  /* 0x0000000409037c10 */ /* 0x000fca00097fe4ff */
[----:B------:R3:W5:Y:S04]  /*89d0*/  LDG.E.LTC128B.U16 R10, desc[UR14][R2.64] ;  /* 0x0000000e020a7981 */ /* 0x000768000c1e1520 */
.L_x_239:
[----:B------:R-:W-:Y:S05]  /*89e0*/  BSYNC B0 ;  /* 0x0000000000007941 */ /* 0x000fea0003800000 */
.L_x_238:
[----:B--23-5:R-:W-:Y:S01]  /*89f0*/  HADD2.F32 R3, -RZ, R10.H0_H0 ;  /* 0x2000000aff037230 */ /* 0x02cfe20000004100 */
[----:B------:R-:W-:Y:S01]  /*8a00*/  IADD3 R2, P2, R6, R109, RZ ;  /* 0x0000006d06027210 */ /* 0x000fe20007f5e0ff */
[----:B------:R-:W-:Y:S01]  /*8a10*/  BSSY B0, `(.L_x_240) ;  /* 0x000000c000007945 */ /* 0x000fe20003800000 */
[----:B------:R-:W-:Y:S02]  /*8a20*/  ISETP.GT.AND P0, PT, R0, 0xc8, P0 ;  /* 0x000000c80000780c */ /* 0x000fe40000704270 */
[----:B------:R-:W-:-:S04]  /*8a30*/  FMUL R3, R3, R14 ;  /* 0x0000000e03037220 */ /* 0x000fc80000400000 */
[----:B------:R-:W-:-:S05]  /*8a40*/  FFMA R3, R54, R11, R3 ;  /* 0x0000000b36037223 */ /* 0x000fca0000000003 */
[----:B------:R-:W-:Y:S01]  /*8a50*/  F2FP.F16.F32.PACK_AB R5, RZ, R3 ;  /* 0x00000003ff05723e */ /* 0x000fe200000000ff */
[----:B------:R-:W-:Y:S01]  /*8a60*/  IMAD.X R3, R7, 0x1, R21, P2 ;  /* 0x0000000107037824 */ /* 0x000fe200010e0615 */
[----:B------:R-:W-:Y:S02]  /*8a70*/  IADD3 R4, P2, R8, UR5, RZ ;  /* 0x0000000508047c10 */ /* 0x000fe4000ff5e0ff */
[----:B------:R-:W-:Y:S02]  /*8a80*/  PRMT R0, R5, 0x7610, R0 ;  /* 0x0000761005007816 */ /* 0x000fe40000000000 */
[----:B------:R-:W-:-:S03]  /*8a90*/  IADD3.X R5, R9, UR4, RZ, P2, !PT ;  /* 0x0000000409057c10 */ /* 0x000fc600097fe4ff */
[----:B------:R2:W-:Y:S01]  /*8aa0*/  @P1 STG.E.U16 desc[UR14][R2.64], R0 ;  /* 0x0000000002001986 */ /* 0x0005e2000c10150e */
[----:B------:R-:W-:Y:S05]  /*8ab0*/  @!P0 BRA `(.L_x_241) ;  /* 0x0000000000048947 */ /* 0x000fea0003800000 */
[----:B------:R3:W5:Y:S02]  /*8ac0*/  LDG.E.LTC128B.U16 R10, desc[UR14][R4.64] ;  /* 0x0000000e040a7981 */ /* 0x000764000c1e1520 */
.L_x_241:
[----:B------:R-:W-:Y:S05]  /*8ad0*/  BSYNC B0 ;  /* 0x0000000000007941 */ /* 0x000fea0003800000 */
.L_x_240:
[----:B--2--5:R-:W-:Y:S01]  /*8ae0*/  HADD2.F32 R3, -RZ, R10.H0_H0 ;  /* 0x2000000aff037230 */ /* 0x024fe20000004100 */
[----:B------:R-:W-:-:S04]  /*8af0*/  IADD3 R2, P1, R6, R111, RZ ;  /* 0x0000006f06027210 */ /* 0x000fc80007f3e0ff */
[----:B------:R-:W-:-:S04]  /*8b00*/  FMUL R14, R3, R14 ;  /* 0x0000000e030e7220 */ /* 0x000fc80000400000 */
[----:B------:R-:W-:Y:S01]  /*8b10*/  FFMA R14, R55, R11, R14 ;  /* 0x0000000b370e7223 */ /* 0x000fe2000000000e */
[----:B------:R-:W-:Y:S06]  /*8b20*/  @!P0 EXIT ;  /* 0x000000000000894d */ /* 0x000fec0003800000 */
[----:B------:R-:W-:Y:S01]  /*8b30*/  F2FP.F16.F32.PACK_AB R14, RZ, R14 ;  /* 0x0000000eff0e723e */ /* 0x000fe200000000ff */
[----:B------:R-:W-:-:S05]  /*8b40*/  IMAD.X R3, R7, 0x1, R21, P1 ;  /* 0x0000000107037824 */ /* 0x000fca00008e0615 */
[----:B------:R-:W-:Y:S01]  /*8b50*/  STG.E.U16 desc[UR14][R2.64], R14 ;  /* 0x0000000e02007986 */ /* 0x000fe2000c10150e */
[----:B------:R-:W-:Y:S05]  /*8b60*/  EXIT ;  /* 0x000000000000794d */ /* 0x000fea0003800000 */
.L_x_21:
[----:B------:R-:W-:Y:S01]  /*8b70*/  ULDC.64 UR4, c[0x0][0x5c8] ;  /* 0x0001720000047ab9 */ /* 0x000fe20000000a00 */
[-C--:B------:R-:W-:Y:S01]  /*8b80*/  FMUL R120, R120, R11.reuse ;  /* 0x0000000b78787220 */ /* 0x080fe20000400000 */
[----:B------:R-:W-:Y:S01]  /*8b90*/  LEA R2, P1, R18, UR4, 0x1 ;  /* 0x0000000412027c11 */ /* 0x000fe2000f8208ff */
[-C--:B------:R-:W-:Y:S01]  /*8ba0*/  FMUL R121, R121, R11.reuse ;  /* 0x0000000b79797220 */ /* 0x080fe20000400000 */
[----:B------:R-:W-:Y:S01]  /*8bb0*/  ISETP.GT.AND P4, PT, R10, 0x1, PT ;  /* 0x000000010a00780c */ /* 0x000fe20003f84270 */
[-C--:B------:R-:W-:Y:S01]  /*8bc0*/  FMUL R122, R122, R11.reuse ;  /* 0x0000000b7a7a7220 */ /* 0x080fe20000400000 */
[----:B------:R-:W-:Y:S01]  /*8bd0*/  F2FP.F16.F32.PACK_AB R120, RZ, R120 ;  /* 0x00000078ff78723e */ /* 0x000fe200000000ff */
[-C--:B------:R-:W-:Y:S01]  /*8be0*/  FMUL R123, R123, R11.reuse ;  /* 0x0000000b7b7b7220 */ /* 0x080fe20000400000 */
[----:B------:R-:W-:Y:S01]  /*8bf0*/  LEA.HI.X R3, R18, UR5, R21, 0x1, P1 ;  /* 0x0000000512037c11 */ /* 0x000fe200088f0c15 */
[-C--:B------:R-:W-:Y:S01]  /*8c00*/  FMUL R124, R124, R11.reuse ;  /* 0x0000000b7c7c7220 */ /* 0x080fe20000400000 */
[----:B------:R-:W-:Y:S01]  /*8c10*/  ISETP.GT.AND P2, PT, R10, RZ, PT ;  /* 0x000000ff0a00720c */ /* 0x000fe20003f44270 */
[-C--:B------:R-:W-:Y:S01]  /*8c20*/  FMUL R125, R125, R11.reuse ;  /* 0x0000000b7d7d7220 */ /* 0x080fe20000400000 */
[C---:B------:R-:W-:Y:S01]  /*8c30*/  ISETP.GT.AND P1, PT, R0.reuse, RZ, P4 ;  /* 0x000000ff0000720c */ /* 0x040fe20002724270 */
[----:B------:R-:W-:Y:S01]  /*8c40*/  @P0 STG.E.U16 desc[UR14][R2.64], R120 ;  /* 0x0000007802000986 */ /* 0x000fe2000c10150e */
[----:B------:R-:W-:Y:S01]  /*8c50*/  ISETP.GT.AND P2, PT, R0, 0x8, P2 ;  /* 0x000000080000780c */ /* 0x000fe20001744270 */
[-C--:B------:R-:W-:Y:S01]  /*8c60*/  FMUL R126, R126, R11.reuse ;  /* 0x0000000b7e7e7220 */ /* 0x080fe20000400000 */
[----:B------:R-:W-:Y:S01]  /*8c70*/  ISETP.GT.AND P0, PT, R0, 0x8, P4 ;  /* 0x000000080000780c */ /* 0x000fe20002704270 */
[-C--:B------:R-:W-:Y:S01]  /*8c80*/  FMUL R127, R127, R11.reuse ;  /* 0x0000000b7f7f7220 */ /* 0x080fe20000400000 */
[----:B------:R-:W-:Y:S01]  /*8c90*/  SHF.L.U64.HI R15, R16, 0x1, R15 ;  /* 0x00000001100f7819 */ /* 0x000fe2000001020f */
[-C--:B------:R-:W-:Y:S01]  /*8ca0*/  FMUL R128, R128, R11.reuse ;  /* 0x0000000b80807220 */ /* 0x080fe20000400000 */
[----:B------:R-:W-:Y:S01]  /*8cb0*/  LEA R4, P3, R16, R2, 0x1 ;  /* 0x0000000210047211 */ /* 0x000fe200078608ff */
[----:B------:R-:W-:Y:S01]  /*8cc0*/  FMUL R129, R129, R11 ;  /* 0x0000000b81817220 */ /* 0x000fe20000400000 */
[----:B------:R-:W-:Y:S01]  /*8cd0*/  F2FP.F16.F32.PACK_AB R121, RZ, R121 ;  /* 0x00000079ff79723e */ /* 0x000fe200000000ff */
[----:B------:R-:W-:Y:S01]  /*8ce0*/  FMUL R130, R130, R11 ;  /* 0x0000000b82827220 */ /* 0x000fe20000400000 */
[----:B------:R-:W-:Y:S01]  /*8cf0*/  F2FP.F16.F32.PACK_AB R122, RZ, R122 ;  /* 0x0000007aff7a723e */ /* 0x000fe200000000ff */
[----:B------:R-:W-:Y:S01]  /*8d00*/  IMAD.X R5, R15, 0x1, R3, P3 ;  /* 0x000000010f057824 */ /* 0x000fe200018e0603 */
[----:B------:R-:W-:Y:S01]  /*8d10*/  F2FP.F16.F32.PACK_AB R123, RZ, R123 ;  /* 0x0000007bff7b723e */ /* 0x000fe200000000ff */
[----:B------:R-:W-:Y:S01]  /*8d20*/  @P1 STG.E.U16 desc[UR14][R2.64+0x2], R121 ;  /* 0x0000027902001986 */ /* 0x000fe2000c10150e */
[C---:B------:R-:W-:Y:S01]  /*8d30*/  ISETP.GT.AND P5, PT, R10.reuse, 0x8, PT ;  /* 0x000000080a00780c */ /* 0x040fe20003fa4270 */
[-C--:B------:R-:W-:Y:S01]  /*8d40*/  FMUL R131, R131, R11.reuse ;  /* 0x0000000b83837220 */ /* 0x080fe20000400000 */
[----:B------:R-:W-:Y:S01]  /*8d50*/  ISETP.GT.AND P4, PT, R10, 0x9, PT ;  /* 0x000000090a00780c */ /* 0x000fe20003f84270 */
[----:B------:R-:W-:Y:S01]  /*8d60*/  @P2 STG.E.U16 desc[UR14][R4.64], R122 ;  /* 0x0000007a04002986 */ /* 0x000fe2000c10150e */
[----:B------:R-:W-:Y:S01]  /*8d70*/  ISETP.GT.AND P1, PT, R0, RZ, P5 ;  /* 0x000000ff0000720c */ /* 0x000fe20002f24270 */
[----:B------:R-:W-:Y:S01]  /*8d80*/  IMAD.SHL.U32 R9, R12, 0x80, RZ ;  /* 0x000000800c097824 */ /* 0x000fe200078e00ff */
[C---:B------:R-:W-:Y:S01]  /*8d90*/  ISETP.GT.AND P2, PT, R0.reuse, RZ, P4 ;  /* 0x000000ff0000720c */ /* 0x040fe20002744270 */
[----:B------:R-:W-:Y:S01]  /*8da0*/  @P0 STG.E.U16 desc[UR14][R4.64+0x2], R123 ;  /* 0x0000027b04000986 */ /* 0x000fe2000c10150e */
[----:B------:R-:W-:Y:S01]  /*8db0*/  ISETP.GT.AND P0, PT, R0, 0x8, P5 ;  /* 0x000000080000780c */ /* 0x000fe20002f04270 */
[-C--:B------:R-:W-:Y:S01]  /*8dc0*/  FMUL R132, R132, R11.reuse ;  /* 0x0000000b84847220 */ /* 0x080fe20000400000 */
[----:B------:R-:W-:Y:S01]  /*8dd0*/  F2FP.F16.F32.PACK_AB R124, RZ, R124 ;  /* 0x0000007cff7c723e */ /* 0x000fe200000000ff */
[----:B------:R-:W-:Y:S01]  /*8de0*/  FMUL R133, R133, R11 ;  /* 0x0000000b85857220 */ /* 0x000fe20000400000 */
[----:B------:R-:W-:Y:S01]  /*8df0*/  F2FP.F16.F32.PACK_AB R125, RZ, R125 ;  /* 0x0000007dff7d723e */ /* 0x000fe200000000ff */
[-C--:B------:R-:W-:Y:S01]  /*8e00*/  FMUL R134, R134, R11.reuse ;  /* 0x0000000b86867220 */ /* 0x080fe20000400000 */
[----:B------:R-:W-:Y:S01]  /*8e10*/  F2FP.F16.F32.PACK_AB R126, RZ, R126 ;  /* 0x0000007eff7e723e */ /* 0x000fe200000000ff */
[-C--:B------:R-:W-:Y:S01]  /*8e20*/  FMUL R135, R135, R11.reuse ;  /* 0x0000000b87877220 */ /* 0x080fe20000400000 */
[----:B------:R-:W-:Y:S01]  /*8e30*/  ISETP.GT.AND P3, PT, R10, 0x10, PT ;  /* 0x000000100a00780c */ /* 0x000fe20003f64270 */
[----:B------:R-:W-:Y:S01]  /*8e40*/  @P1 STG.E.U16 desc[UR14][R2.64+0x10], R124 ;  /* 0x0000107c02001986 */ /* 0x000fe2000c10150e */
[----:B------:R-:W-:Y:S01]  /*8e50*/  ISETP.GT.AND P1, PT, R0, 0x8, P4 ;  /* 0x000000080000780c */ /* 0x000fe20002724270 */
[----:B------:R-:W-:Y:S01]  /*8e60*/  FMUL R136, R136, R11 ;  /* 0x0000000b88887220 */ /* 0x000fe20000400000 */
[----:B------:R-:W-:Y:S01]  /*8e70*/  F2FP.F16.F32.PACK_AB R127, RZ, R127 ;  /* 0x0000007fff7f723e */ /* 0x000fe200000000ff */
[----:B------:R-:W-:Y:S01]  /*8e80*/  @P2 STG.E.U16 desc[UR14][R2.64+0x12], R125 ;  /* 0x0000127d02002986 */ /* 0x000fe2000c10150e */
[----:B------:R-:W-:Y:S01]  /*8e90*/  F2FP.F16.F32.PACK_AB R128, RZ, R128 ;  /* 0x00000080ff80723e */ /* 0x000fe200000000ff */
[-C--:B------:R-:W-:Y:S01]  /*8ea0*/  FMUL R137, R137, R11.reuse ;  /* 0x0000000b89897220 */ /* 0x080fe20000400000 */
[----:B------:R-:W-:Y:S01]  /*8eb0*/  ISETP.GT.AND P2, PT, R10, 0x11, PT ;  /* 0x000000110a00780c */ /* 0x000fe20003f44270 */
[----:B------:R-:W-:Y:S01]  /*8ec0*/  @P0 STG.E.U16 desc[UR14][R4.64+0x10], R126 ;  /* 0x0000107e04000986 */ /* 0x000fe2000c10150e */
[----:B------:R-:W-:Y:S01]  /*8ed0*/  ISETP.GT.AND P0, PT, R0, RZ, P3 ;  /* 0x000000ff0000720c */ /* 0x000fe20001f04270 */
[----:B------:R-:W-:Y:S01]  /*8ee0*/  FMUL R138, R138, R11 ;  /* 0x0000000b8a8a7220 */ /* 0x000fe20000400000 */
[----:B------:R-:W-:Y:S01]  /*8ef0*/  F2FP.F16.F32.PACK_AB R129, RZ, R129 ;  /* 0x00000081ff81723e */ /* 0x000fe200000000ff */
[----:B------:R-:W-:Y:S01]  /*8f00*/  FMUL R139, R139, R11 ;  /* 0x0000000b8b8b7220 */ /* 0x000fe20000400000 */
[----:B------:R-:W-:Y:S01]  /*8f10*/  F2FP.F16.F32.PACK_AB R130, RZ, R130 ;  /* 0x00000082ff82723e */ /* 0x000fe200000000ff */
[----:B------:R-:W-:Y:S01]  /*8f20*/  @P1 STG.E.U16 desc[UR14][R4.64+0x12], R127 ;  /* 0x0000127f04001986 */ /* 0x000fe2000c10150e */
[----:B------:R-:W-:Y:S01]  /*8f30*/  F2FP.F16.F32.PACK_AB R131, RZ, R131 ;  /* 0x00000083ff83723e */ /* 0x000fe200000000ff */
[-C--:B------:R-:W-:Y:S01]  /*8f40*/  FMUL R140, R140, R11.reuse ;  /* 0x0000000b8c8c7220 */ /* 0x080fe20000400000 */
[----:B------:R-:W-:Y:S01]  /*8f50*/  SHF.L.U64.HI R13, R12, 0x7, R13 ;  /* 0x000000070c0d7819 */ /* 0x000fe2000001020d */
[-C--:B------:R-:W-:Y:S01]  /*8f60*/  FMUL R141, R141, R11.reuse ;  /* 0x0000000b8d8d7220 */ /* 0x080fe20000400000 */
[----:B------:R-:W-:Y:S01]  /*8f70*/  LOP3.LUT R15, R9, 0x2, RZ, 0xfc, !PT ;  /* 0x00000002090f7812 */ /* 0x000fe200078efcff */
[-C--:B------:R-:W-:Y:S01]  /*8f80*/  FMUL R142, R142, R11.reuse ;  /* 0x0000000b8e8e7220 */ /* 0x080fe20000400000 */
[----:B------:R-:W-:Y:S01]  /*8f90*/  F2FP.F16.F32.PACK_AB R132, RZ, R132 ;  /* 0x00000084ff84723e */ /* 0x000fe200000000ff */
[----:B------:R0:W-:Y:S01]  /*8fa0*/  @P0 STG.E.U16 desc[UR14][R2.64+0x20], R128 ;  /* 0x0000208002000986 */ /* 0x0001e2000c10150e */
[----:B------:R-:W-:Y:S01]  /*8fb0*/  ISETP.GT.AND P0, PT, R0, RZ, P2 ;  /* 0x000000ff0000720c */ /* 0x000fe20001704270 */
[-C--:B------:R-:W-:Y:S01]  /*8fc0*/  FMUL R143, R143, R11.reuse ;  /* 0x0000000b8f8f7220 */ /* 0x080fe20000400000 */
[----:B------:R-:W-:Y:S01]  /*8fd0*/  ISETP.GT.AND P1, PT, R10, 0x19, PT ;  /* 0x000000190a00780c */ /* 0x000fe20003f24270 */
[----:B------:R-:W-:Y:S01]  /*8fe0*/  FMUL R144, R144, R11 ;  /* 0x0000000b90907220 */ /* 0x000fe20000400000 */
[----:B------:R-:W-:Y:S01]  /*8ff0*/  F2FP.F16.F32.PACK_AB R133, RZ, R133 ;  /* 0x00000085ff85723e */ /* 0x000fe200000000ff */
[-C--:B------:R-:W-:Y:S01]  /*9000*/  FMUL R145, R145, R11.reuse ;  /* 0x0000000b91917220 */ /* 0x080fe20000400000 */
[----:B------:R-:W-:Y:S01]  /*9010*/  F2FP.F16.F32.PACK_AB R134, RZ, R134 ;  /* 0x00000086ff86723e */ /* 0x000fe200000000ff */
[----:B------:R-:W-:Y:S01]  /*9020*/  FMUL R146, R146, R11 ;  /* 0x0000000b92927220 */ /* 0x000fe20000400000 */
[----:B------:R-:W-:Y:S01]  /*9030*/  F2FP.F16.F32.PACK_AB R135, RZ, R135 ;  /* 0x00000087ff87723e */ /* 0x000fe200000000ff */
[-C--:B------:R-:W-:Y:S01]  /*9040*/  FMUL R147, R147, R11.reuse ;  /* 0x0000000b93937220 */ /* 0x080fe20000400000 */
[----:B------:R-:W-:Y:S01]  /*9050*/  F2FP.F16.F32.PACK_AB R136, RZ, R136 ;  /* 0x00000088ff88723e */ /* 0x000fe200000000ff */
[----:B------:R-:W-:Y:S01]  /*9060*/  FMUL R148, R148, R11 ;  /* 0x0000000b94947220 */ /* 0x000fe20000400000 */
[----:B------:R-:W-:Y:S01]  /*9070*/  F2FP.F16.F32.PACK_AB R137, RZ, R137 ;  /* 0x00000089ff89723e */ /* 0x000fe200000000ff */
[----:B------:R1:W-:Y:S01]  /*9080*/  @P0 STG.E.U16 desc[UR14][R2.64+0x22], R129 ;  /* 0x0000228102000986 */ /* 0x0003e2000c10150e */
[----:B------:R-:W-:Y:S01]  /*9090*/  ISETP.GT.AND P0, PT, R0, 0x8, P3 ;  /* 0x000000080000780c */ /* 0x000fe20001f04270 */
[-C--:B------:R-:W-:Y:S01]  /*90a0*/  FMUL R149, R149, R11.reuse ;  /* 0x0000000b95957220 */ /* 0x080fe20000400000 */
[----:B------:R-:W-:Y:S01]  /*90b0*/  F2FP.F16.F32.PACK_AB R138, RZ, R138 ;  /* 0x0000008aff8a723e */ /* 0x000fe200000000ff */
[----:B------:R-:W-:Y:S01]  /*90c0*/  FMUL R150, R150, R11 ;  /* 0x0000000b96967220 */ /* 0x000fe20000400000 */
[----:B------:R-:W-:Y:S01]  /*90d0*/  F2FP.F16.F32.PACK_AB R139, RZ, R139 ;  /* 0x0000008bff8b723e */ /* 0x000fe200000000ff */
[-C--:B------:R-:W-:Y:S01]  /*90e0*/  FMUL R151, R151, R11.reuse ;  /* 0x0000000b97977220 */ /* 0x080fe20000400000 */
[----:B------:R-:W-:Y:S01]  /*90f0*/  ISETP.GT.AND P5, PT, R10, 0x28, PT ;  /* 0x000000280a00780c */ /* 0x000fe20003fa4270 */
[-C--:B------:R-:W-:Y:S01]  /*9100*/  FMUL R88, R88, R11.reuse ;  /* 0x0000000b58587220 */ /* 0x080fe20000400000 */
[----:B------:R-:W-:Y:S01]  /*9110*/  F2FP.F16.F32.PACK_AB R140, RZ, R140 ;  /* 0x0000008cff8c723e */ /* 0x000fe200000000ff */
[-C--:B------:R-:W-:Y:S01]  /*9120*/  FMUL R89, R89, R11.reuse ;  /* 0x0000000b59597220 */ /* 0x080fe20000400000 */
[----:B------:R-:W-:Y:S01]  /*9130*/  ISETP.GT.AND P4, PT, R10, 0x29, PT ;  /* 0x000000290a00780c */ /* 0x000fe20003f84270 */
[----:B------:R-:W-:Y:S01]  /*9140*/  FMUL R90, R90, R11 ;  /* 0x0000000b5a5a7220 */ /* 0x000fe20000400000 */
[----:B------:R-:W-:Y:S01]  /*9150*/  F2FP.F16.F32.PACK_AB R141, RZ, R141 ;  /* 0x0000008dff8d723e */ /* 0x000fe200000000ff */
[----:B------:R-:W-:Y:S01]  /*9160*/  @P0 STG.E.U16 desc[UR14][R4.64+0x20], R130 ;  /* 0x0000208204000986 */ /* 0x000fe2000c10150e */
[----:B------:R-:W-:Y:S01]  /*9170*/  ISETP.GT.AND P0, PT, R0, 0x8, P2 ;  /* 0x000000080000780c */ /* 0x000fe20001704270 */
[-C--:B------:R-:W-:Y:S01]  /*9180*/  FMUL R91, R91, R11.reuse ;  /* 0x0000000b5b5b7220 */ /* 0x080fe20000400000 */
[----:B------:R-:W-:Y:S01]  /*9190*/  ISETP.GT.AND P2, PT, R10, 0x18, PT ;  /* 0x000000180a00780c */ /* 0x000fe20003f44270 */
        /* <DEDUP_REMOVED lines=8> */
[----:B------:R-:W-:Y:S01]  /*9220*/  FMUL R96, R96, R11 ;  /* 0x0000000b60607220 */ /* 0x000fe20000400000 */
[----:B------:R-:W-:Y:S01]  /*9230*/  F2FP.F16.F32.PACK_AB R145, RZ, R145 ;  /* 0x00000091ff91723e */ /* 0x000fe200000000ff */
[----:B------:R-:W-:Y:S01]  /*9240*/  @P0 STG.E.U16 desc[UR14][R4.64+0x22], R131 ;  /* 0x0000228304000986 */ /* 0x000fe2000c10150e */
[----:B------:R-:W-:Y:S01]  /*9250*/  IADD3 R6, P0, R9, R2, RZ ;  /* 0x0000000209067210 */ /* 0x000fe20007f1e0ff */
[-C--:B------:R-:W-:Y:S01]  /*9260*/  FMUL R97, R97, R11.reuse ;  /* 0x0000000b61617220 */ /* 0x080fe20000400000 */
[----:B------:R-:W-:Y:S01]  /*9270*/  F2FP.F16.F32.PACK_AB R146, RZ, R146 ;  /* 0x00000092ff92723e */ /* 0x000fe200000000ff */
[----:B------:R-:W-:Y:S01]  /*9280*/  FMUL R98, R98, R11 ;  /* 0x0000000b62627220 */ /* 0x000fe20000400000 */
[----:B------:R-:W-:Y:S01]  /*9290*/  F2FP.F16.F32.PACK_AB R147, RZ, R147 ;  /* 0x00000093ff93723e */ /* 0x000fe200000000ff */
[--C-:B------:R-:W-:Y:S01]  /*92a0*/  IMAD.X R7, R13, 0x1, R3.reuse, P0 ;  /* 0x000000010d077824 */ /* 0x100fe200000e0603 */
[----:B------:R-:W-:Y:S01]  /*92b0*/  IADD3 R18, P0, R15, R2, RZ ;  /* 0x000000020f127210 */ /* 0x000fe20007f1e0ff */
[-C--:B------:R-:W-:Y:S01]  /*92c0*/  FMUL R99, R99, R11.reuse ;  /* 0x0000000b63637220 */ /* 0x080fe20000400000 */
[----:B------:R-:W-:Y:S01]  /*92d0*/  F2FP.F16.F32.PACK_AB R148, RZ, R148 ;  /* 0x00000094ff94723e */ /* 0x000fe200000000ff */
[----:B------:R-:W-:Y:S01]  /*92e0*/  FMUL R100, R100, R11 ;  /* 0x0000000b64647220 */ /* 0x000fe20000400000 */
[----:B------:R-:W-:Y:S01]  /*92f0*/  F2FP.F16.F32.PACK_AB R149, RZ, R149 ;  /* 0x00000095ff95723e */ /* 0x000fe200000000ff */
[----:B------:R-:W-:Y:S01]  /*9300*/  IMAD.X R19, R13, 0x1, R3, P0 ;  /* 0x000000010d137824 */ /* 0x000fe200000e0603 */
[----:B------:R-:W-:Y:S01]  /*9310*/  ISETP.GT.AND P0, PT, R0, RZ, P2 ;  /* 0x000000ff0000720c */ /* 0x000fe20001704270 */
[-C--:B------:R-:W-:Y:S01]  /*9320*/  FMUL R101, R101, R11.reuse ;  /* 0x0000000b65657220 */ /* 0x080fe20000400000 */
[----:B------:R-:W-:Y:S01]  /*9330*/  F2FP.F16.F32.PACK_AB R150, RZ, R150 ;  /* 0x00000096ff96723e */ /* 0x000fe200000000ff */
[----:B------:R-:W-:Y:S01]  /*9340*/  FMUL R102, R102, R11 ;  /* 0x0000000b66667220 */ /* 0x000fe20000400000 */
[----:B------:R-:W-:Y:S01]  /*9350*/  F2FP.F16.F32.PACK_AB R151, RZ, R151 ;  /* 0x00000097ff97723e */ /* 0x000fe200000000ff */
[-C--:B------:R-:W-:Y:S01]  /*9360*/  FMUL R103, R103, R11.reuse ;  /* 0x0000000b67677220 */ /* 0x080fe20000400000 */
[----:B------:R-:W-:Y:S01]  /*9370*/  LOP3.LUT R21, R9, 0x10, RZ, 0xfc, !PT ;  /* 0x0000001009157812 */ /* 0x000fe200078efcff */
[-C--:B------:R-:W-:Y:S01]  /*9380*/  FMUL R104, R104, R11.reuse ;  /* 0x0000000b68687220 */ /* 0x080fe20000400000 */
[----:B------:R-:W-:Y:S01]  /*9390*/  F2FP.F16.F32.PACK_AB R88, RZ, R88 ;  /* 0x00000058ff58723e */ /* 0x000fe200000000ff */
[-C--:B------:R-:W-:Y:S01]  /*93a0*/  FMUL R105, R105, R11.reuse ;  /* 0x0000000b69697220 */ /* 0x080fe20000400000 */
[----:B------:R-:W-:Y:S01]  /*93b0*/  LOP3.LUT R23, R9, 0x12, RZ, 0xfc, !PT ;  /* 0x0000001209177812 */ /* 0x000fe200078efcff */
[----:B------:R-:W-:Y:S01]  /*93c0*/  FMUL R106, R106, R11 ;  /* 0x0000000b6a6a7220 */ /* 0x000fe20000400000 */
[----:B------:R-:W-:Y:S01]  /*93d0*/  F2FP.F16.F32.PACK_AB R89, RZ, R89 ;  /* 0x00000059ff59723e */ /* 0x000fe200000000ff */
[----:B------:R-:W-:Y:S01]  /*93e0*/  @P0 STG.E.U16 desc[UR14][R2.64+0x30], R132 ;  /* 0x0000308402000986 */ /* 0x000fe2000c10150e */
[----:B------:R-:W-:Y:S01]  /*93f0*/  ISETP.GT.AND P0, PT, R0, RZ, P1 ;  /* 0x000000ff0000720c */ /* 0x000fe20000f04270 */
        /* <DEDUP_REMOVED lines=8> */
[-C--:B------:R-:W-:Y:S01]  /*9480*/  FMUL R111, R111, R11.reuse ;  /* 0x0000000b6f6f7220 */ /* 0x080fe20000400000 */
[----:B------:R-:W-:Y:S01]  /*9490*/  PRMT R8, R92, 0x7610, R8 ;  /* 0x000076105c087816 */ /* 0x000fe20000000008 */
[-C--:B------:R-:W-:Y:S01]  /*94a0*/  FMUL R112, R112, R11.reuse ;  /* 0x0000000b70707220 */ /* 0x080fe20000400000 */
[----:B------:R-:W-:Y:S01]  /*94b0*/  F2FP.F16.F32.PACK_AB R94, RZ, R94 ;  /* 0x0000005eff5e723e */ /* 0x000fe200000000ff */
[----:B------:R-:W-:Y:S01]  /*94c0*/  @P0 STG.E.U16 desc[UR14][R2.64+0x32], R133 ;  /* 0x0000328502000986 */ /* 0x000fe2000c10150e */
[----:B------:R-:W-:Y:S01]  /*94d0*/  ISETP.GT.AND P0, PT, R0, 0x8, P2 ;  /* 0x000000080000780c */ /* 0x000fe20001704270 */
        /* <DEDUP_REMOVED lines=26> */
[----:B------:R-:W-:Y:S01]  /*9680*/  @P0 STG.E.U16 desc[UR14][R4.64+0x32], R135 ;  /* 0x0000328704000986 */ /* 0x000fe2000c10150e */
[----:B------:R-:W-:Y:S01]  /*9690*/  ISETP.GT.AND P0, PT, R0, RZ, P2 ;  /* 0x000000ff0000720c */ /* 0x000fe20001704270 */
        /* <DEDUP_REMOVED lines=135> */
[----:B------:R-:W-:-:S02]  /*9f10*/  F2FP.F16.F32.PACK_AB R33, RZ, R33 ;  /* 0x00000021ff21723e */ /* 0x000fc400000000ff */
[----:B------:R-:W-:Y:S01]  /*9f20*/  F2FP.F16.F32.PACK_AB R34, RZ, R34 ;  /* 0x00000022ff22723e */ /* 0x000fe200000000ff */
[----:B------:R-:W-:Y:S01]  /*9f30*/  @P0 STG.E.U16 desc[UR14][R2.64+0x62], R145 ;  /* 0x0000629102000986 */ /* 0x000fe2000c10150e */
[----:B------:R-:W-:Y:S02]  /*9f40*/  ISETP.GT.AND P0, PT, R0, 0x8, P3 ;  /* 0x000000080000780c */ /* 0x000fe40001f04270 */
[----:B------:R-:W-:Y:S02]  /*9f50*/  F2FP.F16.F32.PACK_AB R35, RZ, R35 ;  /* 0x00000023ff23723e */ /* 0x000fe400000000ff */
[----:B------:R-:W-:Y:S02]  /*9f60*/  F2FP.F16.F32.PACK_AB R36, RZ, R36 ;  /* 0x00000024ff24723e */ /* 0x000fe400000000ff */
[----:B------:R-:W-:Y:S02]  /*9f70*/  F2FP.F16.F32.PACK_AB R37, RZ, R37 ;  /* 0x00000025ff25723e */ /* 0x000fe400000000ff */
[----:B------:R-:W-:-:S02]  /*9f80*/  F2FP.F16.F32.PACK_AB R38, RZ, R38 ;  /* 0x00000026ff26723e */ /* 0x000fc400000000ff */
[----:B------:R-:W-:Y:S02]  /*9f90*/  F2FP.F16.F32.PACK_AB R39, RZ, R39 ;  /* 0x00000027ff27723e */ /* 0x000fe400000000ff */
[----:B------:R-:W-:Y:S01]  /*9fa0*/  F2FP.F16.F32.PACK_AB R40, RZ, R40 ;  /* 0x00000028ff28723e */ /* 0x000fe200000000ff */
[----:B------:R-:W-:Y:S01]  /*9fb0*/  @P0 STG.E.U16 desc[UR14][R4.64+0x60], R146 ;  /* 0x0000609204000986 */ /* 0x000fe2000c10150e */
[----:B------:R-:W-:Y:S02]  /*9fc0*/  ISETP.GT.AND P0, PT, R0, 0x8, P1 ;  /* 0x000000080000780c */ /* 0x000fe40000f04270 */
[----:B------:R-:W-:Y:S02]  /*9fd0*/  F2FP.F16.F32.PACK_AB R41, RZ, R41 ;  /* 0x00000029ff29723e */ /* 0x000fe400000000ff */
[----:B------:R-:W-:Y:S02]  /*9fe0*/  F2FP.F16.F32.PACK_AB R42, RZ, R42 ;  /* 0x0000002aff2a723e */ /* 0x000fe400000000ff */
[----:B------:R-:W-:-:S02]  /*9ff0*/  F2FP.F16.F32.PACK_AB R43, RZ, R43 ;  /* 0x0000002bff2b723e */ /* 0x000fc400000000ff */
[----:B------:R-:W-:Y:S02]  /*a000*/  F2FP.F16.F32.PACK_AB R44, RZ, R44 ;  /* 0x0000002cff2c723e */ /* 0x000fe400000000ff */
[----:B------:R-:W-:Y:S02]  /*a010*/  F2FP.F16.F32.PACK_AB R45, RZ, R45 ;  /* 0x0000002dff2d723e */ /* 0x000fe400000000ff */
[----:B------:R-:W-:Y:S01]  /*a020*/  F2FP.F16.F32.PACK_AB R46, RZ, R46 ;  /* 0x0000002eff2e723e */ /* 0x000fe200000000ff */
[----:B------:R-:W-:Y:S01]  /*a030*/  @P0 STG.E.U16 desc[UR14][R4.64+0x62], R147 ;  /* 0x0000629304000986 */ /* 0x000fe2000c10150e */
[----:B------:R-:W-:Y:S02]  /*a040*/  ISETP.GT.AND P0, PT, R0, RZ, P2 ;  /* 0x000000ff0000720c */ /* 0x000fe40001704270 */
[----:B------:R-:W-:Y:S02]  /*a050*/  F2FP.F16.F32.PACK_AB R47, RZ, R47 ;  /* 0x0000002fff2f723e */ /* 0x000fe400000000ff */
[----:B------:R-:W-:-:S02]  /*a060*/  F2FP.F16.F32.PACK_AB R48, RZ, R48 ;  /* 0x00000030ff30723e */ /* 0x000fc400000000ff */
[----:B------:R-:W-:Y:S02]  /*a070*/  F2FP.F16.F32.PACK_AB R49, RZ, R49 ;  /* 0x00000031ff31723e */ /* 0x000fe400000000ff */
[----:B------:R-:W-:Y:S02]  /*a080*/  F2FP.F16.F32.PACK_AB R50, RZ, R50 ;  /* 0x00000032ff32723e */ /* 0x000fe400000000ff */
[----:B------:R-:W-:Y:S02]  /*a090*/  F2FP.F16.F32.PACK_AB R51, RZ, R51 ;  /* 0x00000033ff33723e */ /* 0x000fe400000000ff */
[----:B------:R-:W-:Y:S01]  /*a0a0*/  F2FP.F16.F32.PACK_AB R52, RZ, R52 ;  /* 0x00000034ff34723e */ /* 0x000fe200000000ff */
[----:B------:R-:W-:Y:S01]  /*a0b0*/  @P0 STG.E.U16 desc[UR14][R2.64+0x70], R148 ;  /* 0x0000709402000986 */ /* 0x000fe2000c10150e */
[----:B------:R-:W-:Y:S02]  /*a0c0*/  ISETP.GT.AND P0, PT, R10, 0x39, PT ;  /* 0x000000390a00780c */ /* 0x000fe40003f04270 */
[----:B------:R-:W-:-:S02]  /*a0d0*/  F2FP.F16.F32.PACK_AB R53, RZ, R53 ;  /* 0x00000035ff35723e */ /* 0x000fc400000000ff */
[----:B------:R-:W-:Y:S02]  /*a0e0*/  ISETP.GT.AND P6, PT, R0, RZ, P0 ;  /* 0x000000ff0000720c */ /* 0x000fe400007c4270 */
[----:B------:R-:W-:-:S11]  /*a0f0*/  F2FP.F16.F32.PACK_AB R54, RZ, R54 ;  /* 0x00000036ff36723e */ /* 0x000fd600000000ff */
[----:B------:R-:W-:Y:S01]  /*a100*/  @P6 STG.E.U16 desc[UR14][R2.64+0x72], R149 ;  /* 0x0000729502006986 */ /* 0x000fe2000c10150e */
[----:B------:R-:W-:-:S13]  /*a110*/  ISETP.GT.AND P6, PT, R0, 0x8, P2 ;  /* 0x000000080000780c */ /* 0x000fda00017c4270 */
[----:B------:R-:W-:Y:S01]  /*a120*/  @P6 STG.E.U16 desc[UR14][R4.64+0x70], R150 ;  /* 0x0000709604006986 */ /* 0x000fe2000c10150e */
[----:B------:R-:W-:-:S13]  /*a130*/  ISETP.GT.AND P6, PT, R0, 0x8, P0 ;  /* 0x000000080000780c */ /* 0x000fda00007c4270 */
[----:B------:R-:W-:Y:S01]  /*a140*/  @P6 STG.E.U16 desc[UR14][R4.64+0x72], R151 ;  /* 0x0000729704006986 */ /* 0x000fe2000c10150e */
[----:B0-----:R-:W-:-:S05]  /*a150*/  IADD3 R128, P6, R21, R2, RZ ;  /* 0x0000000215807210 */ /* 0x001fca0007fde0ff */
[----:B-1----:R-:W-:Y:S01]  /*a160*/  IMAD.X R129, R13, 0x1, R3, P6 ;  /* 0x000000010d817824 */ /* 0x002fe200030e0603 */
[----:B------:R-:W-:-:S04]  /*a170*/  ISETP.GT.AND P6, PT, R10, RZ, PT ;  /* 0x000000ff0a00720c */ /* 0x000fc80003fc4270 */
[----:B------:R-:W-:-:S13]  /*a180*/  ISETP.GT.AND P6, PT, R0, 0x40, P6 ;  /* 0x000000400000780c */ /* 0x000fda00037c4270 */
[----:B------:R-:W-:Y:S01]  /*a190*/  @P6 STG.E.U16 desc[UR14][R6.64], R88 ;  /* 0x0000005806006986 */ /* 0x000fe2000c10150e */
[----:B------:R-:W-:-:S05]  /*a1a0*/  IADD3 R120, P6, R23, R2, RZ ;  /* 0x0000000217787210 */ /* 0x000fca0007fde0ff */
[----:B------:R-:W-:Y:S01]  /*a1b0*/  IMAD.X R121, R13, 0x1, R3, P6 ;  /* 0x000000010d797824 */ /* 0x000fe200030e0603 */
[----:B------:R-:W-:-:S04]  /*a1c0*/  ISETP.GT.AND P6, PT, R10, 0x1, PT ;  /* 0x000000010a00780c */ /* 0x000fc80003fc4270 */
[----:B------:R-:W-:-:S13]  /*a1d0*/  ISETP.GT.AND P6, PT, R0, 0x40, P6 ;  /* 0x000000400000780c */ /* 0x000fda00037c4270 */
[----:B------:R0:W-:Y:S01]  /*a1e0*/  @P6 STG.E.U16 desc[UR14][R18.64], R89 ;  /* 0x0000005912006986 */ /* 0x0001e2000c10150e */
[----:B------:R-:W-:-:S05]  /*a1f0*/  IADD3 R16, P6, R9, R4, RZ ;  /* 0x0000000409107210 */ /* 0x000fca0007fde0ff */
[----:B------:R-:W-:Y:S01]  /*a200*/  IMAD.X R17, R13, 0x1, R5, P6 ;  /* 0x000000010d117824 */ /* 0x000fe200030e0605 */
[----:B------:R-:W-:-:S04]  /*a210*/  ISETP.GT.AND P6, PT, R10, RZ, PT ;  /* 0x000000ff0a00720c */ /* 0x000fc80003fc4270 */
[----:B------:R-:W-:Y:S02]  /*a220*/  ISETP.GT.AND P6, PT, R0, 0x48, P6 ;  /* 0x000000480000780c */ /* 0x000fe400037c4270 */
[C---:B0-----:R-:W-:Y:S02]  /*a230*/  LOP3.LUT R19, R9.reuse, 0x20, RZ, 0xfc, !PT ;  /* 0x0000002009137812 */ /* 0x041fe400078efcff */
[----:B------:R-:W-:-:S09]  /*a240*/  LOP3.LUT R89, R9, 0x22, RZ, 0xfc, !PT ;  /* 0x0000002209597812 */ /* 0x000fd200078efcff */
        /* <DEDUP_REMOVED lines=8> */
[----:B------:R-:W-:-:S04]  /*a2d0*/  ISETP.GT.AND P6, PT, R10, 0x8, PT ;  /* 0x000000080a00780c */ /* 0x000fc80003fc4270 */
[----:B------:R-:W-:Y:S02]  /*a2e0*/  ISETP.GT.AND P6, PT, R0, 0x40, P6 ;  /* 0x000000400000780c */ /* 0x000fe400037c4270 */
[----:B0-----:R-:W-:-:S11]  /*a2f0*/  LOP3.LUT R91, R9, 0x30, RZ, 0xfc, !PT ;  /* 0x00000030095b7812 */ /* 0x001fd600078efcff */
[----:B------:R0:W-:Y:S01]  /*a300*/  @P6 STG.E.U16 desc[UR14][R128.64], R8 ;  /* 0x0000000880006986 */ /* 0x0001e2000c10150e */
[----:B------:R-:W-:-:S05]  /*a310*/  IADD3 R122, P6, R89, R2, RZ ;  /* 0x00000002597a7210 */ /* 0x000fca0007fde0ff */
[----:B------:R-:W-:Y:S01]  /*a320*/  IMAD.X R123, R13, 0x1, R3, P6 ;  /* 0x000000010d7b7824 */ /* 0x000fe200030e0603 */
[----:B------:R-:W-:-:S04]  /*a330*/  ISETP.GT.AND P6, PT, R10, 0x9, PT ;  /* 0x000000090a00780c */ /* 0x000fc80003fc4270 */
[----:B------:R-:W-:Y:S02]  /*a340*/  ISETP.GT.AND P6, PT, R0, 0x40, P6 ;  /* 0x000000400000780c */ /* 0x000fe400037c4270 */
[----:B0-----:R-:W-:-:S11]  /*a350*/  PRMT R8, R96, 0x7610, R8 ;  /* 0x0000761060087816 */ /* 0x001fd60000000008 */
[----:B------:R0:W-:Y:S01]  /*a360*/  @P6 STG.E.U16 desc[UR14][R120.64], R93 ;  /* 0x0000005d78006986 */ /* 0x0001e2000c10150e */
[----:B------:R-:W-:-:S05]  /*a370*/  IADD3 R92, P6, R21, R4, RZ ;  /* 0x00000004155c7210 */ /* 0x000fca0007fde0ff */
[----:B0-----:R-:W-:Y:S01]  /*a380*/  IMAD.X R93, R13, 0x1, R5, P6 ;  /* 0x000000010d5d7824 */ /* 0x001fe200030e0605 */
        /* <DEDUP_REMOVED lines=80> */
[----:B------:R-:W-:Y:S02]  /*a890*/  ISETP.GT.AND P6, PT, R0, 0x40, P5 ;  /* 0x000000400000780c */ /* 0x000fe40002fc4270 */
[----:B0-----:R-:W-:-:S11]  /*a8a0*/  LOP3.LUT R107, R9, 0x70, RZ, 0xfc, !PT ;  /* 0x00000070096b7812 */ /* 0x001fd600078efcff */
[----:B------:R-:W-:Y:S01]  /*a8b0*/  @P6 STG.E.U16 desc[UR14][R126.64], R8 ;  /* 0x000000087e006986 */ /* 0x000fe2000c10150e */
[----:B------:R-:W-:-:S05]  /*a8c0*/  IADD3 R122, P6, R105, R2, RZ ;  /* 0x00000002697a7210 */ /* 0x000fca0007fde0ff */
[----:B------:R-:W-:Y:S01]  /*a8d0*/  IMAD.X R123, R13, 0x1, R3, P6 ;  /* 0x000000010d7b7824 */ /* 0x000fe200030e0603 */
[----:B------:R-:W-:-:S13]  /*a8e0*/  ISETP.GT.AND P6, PT, R0, 0x40, P4 ;  /* 0x000000400000780c */ /* 0x000fda00027c4270 */
[----:B------:R0:W-:Y:S01]  /*a8f0*/  @P6 STG.E.U16 desc[UR14][R120.64], R109 ;  /* 0x0000006d78006986 */ /* 0x0001e2000c10150e */
[----:B------:R-:W-:-:S05]  /*a900*/  IADD3 R108, P6, R99, R4, RZ ;  /* 0x00000004636c7210 */ /* 0x000fca0007fde0ff */
[----:B0-----:R-:W-:Y:S01]  /*a910*/  IMAD.X R109, R13, 0x1, R5, P6 ;  /* 0x000000010d6d7824 */ /* 0x001fe200030e0605 */
[----:B------:R-:W-:-:S13]  /*a920*/  ISETP.GT.AND P6, PT, R0, 0x48, P5 ;  /* 0x000000480000780c */ /* 0x000fda0002fc4270 */
[----:B------:R0:W-:Y:S01]  /*a930*/  @P6 STG.E.U16 desc[UR14][R108.64], R110 ;  /* 0x0000006e6c006986 */ /* 0x0001e2000c10150e */
[----:B------:R-:W-:-:S05]  /*a940*/  IADD3 R126, P6, R101, R4, RZ ;  /* 0x00000004657e7210 */ /* 0x000fca0007fde0ff */
[----:B------:R-:W-:Y:S01]  /*a950*/  IMAD.X R127, R13, 0x1, R5, P6 ;  /* 0x000000010d7f7824 */ /* 0x000fe200030e0605 */
[----:B------:R-:W-:Y:S02]  /*a960*/  ISETP.GT.AND P6, PT, R0, 0x48, P4 ;  /* 0x000000480000780c */ /* 0x000fe400027c4270 */
[----:B0-----:R-:W-:-:S11]  /*a970*/  LOP3.LUT R109, R9, 0x72, RZ, 0xfc, !PT ;  /* 0x00000072096d7812 */ /* 0x001fd600078efcff */
[----:B------:R0:W-:Y:S01]  /*a980*/  @P6 STG.E.U16 desc[UR14][R126.64], R111 ;  /* 0x0000006f7e006986 */ /* 0x0001e2000c10150e */
[----:B------:R-:W-:-:S05]  /*a990*/  IADD3 R120, P6, R107, R2, RZ ;  /* 0x000000026b787210 */ /* 0x000fca0007fde0ff */
[----:B------:R-:W-:Y:S01]  /*a9a0*/  IMAD.X R121, R13, 0x1, R3, P6 ;  /* 0x000000010d797824 */ /* 0x000fe200030e0603 */
[----:B------:R-:W-:-:S13]  /*a9b0*/  ISETP.GT.AND P6, PT, R0, 0x40, P3 ;  /* 0x000000400000780c */ /* 0x000fda0001fc4270 */
        /* <DEDUP_REMOVED lines=13> */
[----:B-1----:R-:W-:-:S05]  /*aa90*/  IADD3 R112, P6, R107, R4, RZ ;  /* 0x000000046b707210 */ /* 0x002fca0007fde0ff */
[----:B--2---:R-:W-:Y:S01]  /*aaa0*/  IMAD.X R113, R13, 0x1, R5, P6 ;  /* 0x000000010d717824 */ /* 0x004fe200030e0605 */
[----:B------:R-:W-:-:S13]  /*aab0*/  ISETP.GT.AND P6, PT, R0, 0x40, P2 ;  /* 0x000000400000780c */ /* 0x000fda00017c4270 */
[----:B------:R-:W-:Y:S01]  /*aac0*/  @P6 STG.E.U16 desc[UR14][R120.64], R116 ;  /* 0x0000007478006986 */ /* 0x000fe2000c10150e */
[----:B------:R-:W-:-:S05]  /*aad0*/  IADD3 R4, P6, R109, R4, RZ ;  /* 0x000000046d047210 */ /* 0x000fca0007fde0ff */
[----:B------:R-:W-:Y:S01]  /*aae0*/  IMAD.X R5, R13, 0x1, R5, P6 ;  /* 0x000000010d057824 */ /* 0x000fe200030e0605 */
[----:B------:R-:W-:-:S13]  /*aaf0*/  ISETP.GT.AND P6, PT, R0, 0x40, P0 ;  /* 0x000000400000780c */ /* 0x000fda00007c4270 */
[----:B------:R-:W-:Y:S01]  /*ab00*/  @P6 STG.E.U16 desc[UR14][R128.64], R117 ;  /* 0x0000007580006986 */ /* 0x000fe2000c10150e */
[----:B---3--:R-:W-:-:S05]  /*ab10*/  IADD3 R2, P6, R6, R9, RZ ;  /* 0x0000000906027210 */ /* 0x008fca0007fde0ff */
[----:B------:R-:W-:Y:S01]  /*ab20*/  IMAD.X R3, R7, 0x1, R13, P6 ;  /* 0x0000000107037824 */ /* 0x000fe200030e060d */
[----:B------:R-:W-:-:S13]  /*ab30*/  ISETP.GT.AND P6, PT, R0, 0x48, P2 ;  /* 0x000000480000780c */ /* 0x000fda00017c4270 */
[----:B------:R1:W-:Y:S01]  /*ab40*/  @P6 STG.E.U16 desc[UR14][R112.64], R118 ;  /* 0x0000007670006986 */ /* 0x0003e2000c10150e */
[----:B0-----:R-:W-:-:S05]  /*ab50*/  IADD3 R110, P6, R15, R6, RZ ;  /* 0x000000060f6e7210 */ /* 0x001fca0007fde0ff */
[----:B------:R-:W-:Y:S01]  /*ab60*/  IMAD.X R111, R7, 0x1, R13, P6 ;  /* 0x00000001076f7824 */ /* 0x000fe200030e060d */
[----:B------:R-:W-:-:S13]  /*ab70*/  ISETP.GT.AND P6, PT, R0, 0x48, P0 ;  /* 0x000000480000780c */ /* 0x000fda00007c4270 */
[----:B------:R0:W-:Y:S01]  /*ab80*/  @P6 STG.E.U16 desc[UR14][R4.64], R119 ;  /* 0x0000007704006986 */ /* 0x0001e2000c10150e */
[----:B------:R-:W-:-:S05]  /*ab90*/  IADD3 R114, P6, R21, R6, RZ ;  /* 0x0000000615727210 */ /* 0x000fca0007fde0ff */
[----:B------:R-:W-:Y:S01]  /*aba0*/  IMAD.X R115, R7, 0x1, R13, P6 ;  /* 0x0000000107737824 */ /* 0x000fe200030e060d */
[----:B------:R-:W-:-:S04]  /*abb0*/  ISETP.GT.AND P6, PT, R10, RZ, PT ;  /* 0x000000ff0a00720c */ /* 0x000fc80003fc4270 */
[----:B------:R-:W-:-:S13]  /*abc0*/  ISETP.GT.AND P6, PT, R0, 0x80, P6 ;  /* 0x000000800000780c */ /* 0x000fda00037c4270 */
[----:B------:R2:W-:Y:S01]  /*abd0*/  @P6 STG.E.U16 desc[UR14][R2.64], R56 ;  /* 0x0000003802006986 */ /* 0x0005e2000c10150e */
[----:B-1----:R-:W-:-:S05]  /*abe0*/  IADD3 R112, P6, R23, R6, RZ ;  /* 0x0000000617707210 */ /* 0x002fca0007fde0ff */
[----:B------:R-:W-:Y:S01]  /*abf0*/  IMAD.X R113, R7, 0x1, R13, P6 ;  /* 0x0000000107717824 */ /* 0x000fe200030e060d */
[----:B------:R-:W-:-:S04]  /*ac00*/  ISETP.GT.AND P6, PT, R10, 0x1, PT ;  /* 0x000000010a00780c */ /* 0x000fc80003fc4270 */
[----:B------:R-:W-:-:S13]  /*ac10*/  ISETP.GT.AND P6, PT, R0, 0x80, P6 ;  /* 0x000000800000780c */ /* 0x000fda00037c4270 */
[----:B------:R1:W-:Y:S01]  /*ac20*/  @P6 STG.E.U16 desc[UR14][R110.64], R57 ;  /* 0x000000396e006986 */ /* 0x0003e2000c10150e */
[----:B0-----:R-:W-:-:S05]  /*ac30*/  IADD3 R4, P6, R16, R9, RZ ;  /* 0x0000000910047210 */ /* 0x001fca0007fde0ff */
[----:B------:R-:W-:Y:S01]  /*ac40*/  IMAD.X R5, R17, 0x1, R13, P6 ;  /* 0x0000000111057824 */ /* 0x000fe200030e060d */
[----:B------:R-:W-:-:S04]  /*ac50*/  ISETP.GT.AND P6, PT, R10, RZ, PT ;  /* 0x000000ff0a00720c */ /* 0x000fc80003fc4270 */
[----:B------:R-:W-:-:S13]  /*ac60*/  ISETP.GT.AND P6, PT, R0, 0x88, P6 ;  /* 0x000000880000780c */ /* 0x000fda00037c4270 */
[----:B------:R-:W-:Y:S01]  /*ac70*/  @P6 STG.E.U16 desc[UR14][R4.64], R58 ;  /* 0x0000003a04006986 */ /* 0x000fe2000c10150e */
[----:B--2---:R-:W-:-:S05]  /*ac80*/  IADD3 R56, P6, R16, R15, RZ ;  /* 0x0000000f10387210 */ /* 0x004fca0007fde0ff */
[----:B-1----:R-:W-:Y:S01]  /*ac90*/  IMAD.X R57, R17, 0x1, R13, P6 ;  /* 0x0000000111397824 */ /* 0x002fe200030e060d */
[----:B------:R-:W-:-:S04]  /*aca0*/  ISETP.GT.AND P6, PT, R10, 0x1, PT ;  /* 0x000000010a00780c */ /* 0x000fc80003fc4270 */
[----:B------:R-:W-:-:S13]  /*acb0*/  ISETP.GT.AND P6, PT, R0, 0x88, P6 ;  /* 0x000000880000780c */ /* 0x000fda00037c4270 */
[----:B------:R0:W-:Y:S01]  /*acc0*/  @P6 STG.E.U16 desc[UR14][R56.64], R59 ;  /* 0x0000003b38006986 */ /* 0x0001e2000c10150e */
        /* <DEDUP_REMOVED lines=10> */
[----:B0-----:R-:W-:-:S05]  /*ad70*/  IADD3 R56, P6, R21, R16, RZ ;  /* 0x0000001015387210 */ /* 0x001fca0007fde0ff */
        /* <DEDUP_REMOVED lines=9> */
[----:B-1----:R-:W-:-:S05]  /*ae10*/  IADD3 R60, P6, R91, R6, RZ ;  /* 0x000000065b3c7210 */ /* 0x002fca0007fde0ff */
[----:B--2---:R-:W-:Y:S01]  /*ae20*/  IMAD.X R61, R7, 0x1, R13, P6 ;  /* 0x00000001073d7824 */ /* 0x004fe200030e060d */
[----:B------:R-:W-:-:S04]  /*ae30*/  ISETP.GT.AND P6, PT, R10, 0x10, PT ;  /* 0x000000100a00780c */ /* 0x000fc80003fc4270 */
[----:B------:R-:W-:-:S13]  /*ae40*/  ISETP.GT.AND P6, PT, R0, 0x80, P6 ;  /* 0x000000800000780c */ /* 0x000fda00037c4270 */
[----:B------:R1:W-:Y:S01]  /*ae50*/  @P6 STG.E.U16 desc[UR14][R110.64], R64 ;  /* 0x000000406e006986 */ /* 0x0003e2000c10150e */
[----:B0-----:R-:W-:-:S05]  /*ae60*/  IADD3 R62, P6, R93, R6, RZ ;  /* 0x000000065d3e7210 */ /* 0x001fca0007fde0ff */
[----:B---3--:R-:W-:Y:S01]  /*ae70*/  IMAD.X R63, R7, 0x1, R13, P6 ;  /* 0x00000001073f7824 */ /* 0x008fe200030e060d */
        /* <DEDUP_REMOVED lines=14> */
[----:B0-----:R-:W-:Y:S01]  /*af60*/  IMAD.X R65, R7, 0x1, R13, P6 ;  /* 0x0000000107417824 */ /* 0x001fe200030e060d */
[----:B------:R-:W-:-:S04]  /*af70*/  ISETP.GT.AND P6, PT, R10, 0x18, PT ;  /* 0x000000180a00780c */ /* 0x000fc80003fc4270 */
[----:B------:R-:W-:-:S13]  /*af80*/  ISETP.GT.AND P6, PT, R0, 0x80, P6 ;  /* 0x000000800000780c */ /* 0x000fda00037c4270 */
[----:B------:R0:W-:Y:S01]  /*af90*/  @P6 STG.E.U16 desc[UR14][R60.64], R68 ;  /* 0x000000443c006986 */ /* 0x0001e2000c10150e */
[----:B--2---:R-:W-:-:S05]  /*afa0*/  IADD3 R66, P6, R97, R6, RZ ;  /* 0x0000000661427210 */ /* 0x004fca0007fde0ff */
        /* <DEDUP_REMOVED lines=19> */
[----:B-1----:R-:W-:-:S05]  /*b0e0*/  IADD3 R62, P6, R101, R6, RZ ;  /* 0x00000006653e7210 */ /* 0x002fca0007fde0ff */
[----:B------:R-:W-:Y:S01]  /*b0f0*/  IMAD.X R63, R7, 0x1, R13, P6 ;  /* 0x00000001073f7824 */ /* 0x000fe200030e060d */
[----:B------:R-:W-:-:S04]  /*b100*/  ISETP.GT.AND P6, PT, R10, 0x21, PT ;  /* 0x000000210a00780c */ /* 0x000fc80003fc4270 */
[----:B------:R-:W-:-:S13]  /*b110*/  ISETP.GT.AND P6, PT, R0, 0x80, P6 ;  /* 0x000000800000780c */ /* 0x000fda00037c4270 */
[----:B------:R1:W-:Y:S01]  /*b120*/  @P6 STG.E.U16 desc[UR14][R66.64], R73 ;  /* 0x0000004942006986 */ /* 0x0003e2000c10150e */
[----:B--2---:R-:W-:-:S05]  /*b130*/  IADD3 R56, P6, R95, R16, RZ ;  /* 0x000000105f387210 */ /* 0x004fca0007fde0ff */
[----:B------:R-:W-:Y:S01]  /*b140*/  IMAD.X R57, R17, 0x1, R13, P6 ;  /* 0x0000000111397824 */ /* 0x000fe200030e060d */
[----:B------:R-:W-:-:S04]  /*b150*/  ISETP.GT.AND P6, PT, R10, 0x20, PT ;  /* 0x000000200a00780c */ /* 0x000fc80003fc4270 */
[----:B------:R-:W-:-:S13]  /*b160*/  ISETP.GT.AND P6, PT, R0, 0x88, P6 ;  /* 0x000000880000780c */ /* 0x000fda00037c4270 */
[----:B------:R2:W-:Y:S01]  /*b170*/  @P6 STG.E.U16 desc[UR14][R56.64], R74 ;  /* 0x0000004a38006986 */ /* 0x0005e2000c10150e */
[----:B---3--:R-:W-:-:S05]  /*b180*/  IADD3 R58, P6, R97, R16, RZ ;  /* 0x00000010613a7210 */ /* 0x008fca0007fde0ff */
[----:B------:R-:W-:Y:S01]  /*b190*/  IMAD.X R59, R17, 0x1, R13, P6 ;  /* 0x00000001113b7824 */ /* 0x000fe200030e060d */
[----:B------:R-:W-:-:S04]  /*b1a0*/  ISETP.GT.AND P6, PT, R10, 0x21, PT ;  /* 0x000000210a00780c */ /* 0x000fc80003fc4270 */
[----:B------:R-:W-:-:S13]  /*b1b0*/  ISETP.GT.AND P6, PT, R0, 0x88, P6 ;  /* 0x000000880000780c */ /* 0x000fda00037c4270 */
[----:B------:R3:W-:Y:S01]  /*b1c0*/  @P6 STG.E.U16 desc[UR14][R58.64], R75 ;  /* 0x0000004b3a006986 */ /* 0x0007e2000c10150e */
[----:B0-----:R-:W-:-:S05]  /*b1d0*/  IADD3 R64, P6, R103, R6, RZ ;  /* 0x0000000667407210 */ /* 0x001fca0007fde0ff */
[----:B------:R-:W-:Y:S01]  /*b1e0*/  IMAD.X R65, R7, 0x1, R13, P6 ;  /* 0x0000000107417824 */ /* 0x000fe200030e060d */
[----:B------:R-:W-:-:S13]  /*b1f0*/  ISETP.GT.AND P6, PT, R0, 0x80, P5 ;  /* 0x000000800000780c */ /* 0x000fda0002fc4270 */
[----:B------:R0:W-:Y:S01]  /*b200*/  @P6 STG.E.U16 desc[UR14][R60.64], R76 ;  /* 0x0000004c3c006986 */ /* 0x0001e2000c10150e */
[----:B-1----:R-:W-:-:S05]  /*b210*/  IADD3 R66, P6, R105, R6, RZ ;  /* 0x0000000669427210 */ /* 0x002fca0007fde0ff */
[----:B------:R-:W-:Y:S01]  /*b220*/  IMAD.X R67, R7, 0x1, R13, P6 ;  /* 0x0000000107437824 */ /* 0x000fe200030e060d */
[----:B------:R-:W-:-:S13]  /*b230*/  ISETP.GT.AND P6, PT, R0, 0x80, P4 ;  /* 0x000000800000780c */ /* 0x000fda00027c4270 */
[----:B------:R1:W-:Y:S01]  /*b240*/  @P6 STG.E.U16 desc[UR14][R62.64], R77 ;  /* 0x0000004d3e006986 */ /* 0x0003e2000c10150e */
[----:B--2---:R-:W-:-:S05]  /*b250*/  IADD3 R56, P6, R99, R16, RZ ;  /* 0x0000001063387210 */ /* 0x004fca0007fde0ff */
[----:B------:R-:W-:Y:S01]  /*b260*/  IMAD.X R57, R17, 0x1, R13, P6 ;  /* 0x0000000111397824 */ /* 0x000fe200030e060d */
[----:B------:R-:W-:-:S13]  /*b270*/  ISETP.GT.AND P6, PT, R0, 0x88, P5 ;  /* 0x000000880000780c */ /* 0x000fda0002fc4270 */
[----:B------:R2:W-:Y:S01]  /*b280*/  @P6 STG.E.U16 desc[UR14][R56.64], R78 ;  /* 0x0000004e38006986 */ /* 0x0005e2000c10150e */
[----:B---3--:R-:W-:-:S05]  /*b290*/  IADD3 R58, P6, R101, R16, RZ ;  /* 0x00000010653a7210 */ /* 0x008fca0007fde0ff */
[----:B------:R-:W-:Y:S01]  /*b2a0*/  IMAD.X R59, R17, 0x1, R13, P6 ;  /* 0x00000001113b7824 */ /* 0x000fe200030e060d */
[----:B------:R-:W-:-:S13]  /*b2b0*/  ISETP.GT.AND P6, PT, R0, 0x88, P4 ;  /* 0x000000880000780c */ /* 0x000fda00027c4270 */
[----:B------:R3:W-:Y:S01]  /*b2c0*/  @P6 STG.E.U16 desc[UR14][R58.64], R79 ;  /* 0x0000004f3a006986 */ /* 0x0007e2000c10150e */
[----:B0-----:R-:W-:-:S05]  /*b2d0*/  IADD3 R60, P6, R107, R6, RZ ;  /* 0x000000066b3c7210 */ /* 0x001fca0007fde0ff */
[----:B------:R-:W-:Y:S01]  /*b2e0*/  IMAD.X R61, R7, 0x1, R13, P6 ;  /* 0x00000001073d7824 */ /* 0x000fe200030e060d */
[----:B------:R-:W-:-:S13]  /*b2f0*/  ISETP.GT.AND P6, PT, R0, 0x80, P3 ;  /* 0x000000800000780c */ /* 0x000fda0001fc4270 */
[----:B------:R-:W-:Y:S01]  /*b300*/  @P6 STG.E.U16 desc[UR14][R64.64], R80 ;  /* 0x0000005040006986 */ /* 0x000fe2000c10150e */
[----:B-1----:R-:W-:-:S05]  /*b310*/  IADD3 R62, P6, R109, R6, RZ ;  /* 0x000000066d3e7210 */ /* 0x002fca0007fde0ff */
[----:B------:R-:W-:Y:S01]  /*b320*/  IMAD.X R63, R7, 0x1, R13, P6 ;  /* 0x00000001073f7824 */ /* 0x000fe200030e060d */
[----:B------:R-:W-:-:S13]  /*b330*/  ISETP.GT.AND P6, PT, R0, 0x80, P1 ;  /* 0x000000800000780c */ /* 0x000fda0000fc4270 */
[----:B------:R-:W-:Y:S01]  /*b340*/  @P6 STG.E.U16 desc[UR14][R66.64], R81 ;  /* 0x0000005142006986 */ /* 0x000fe2000c10150e */
[----:B------:R-:W-:-:S05]  /*b350*/  IADD3 R6, P6, R103, R16, RZ ;  /* 0x0000001067067210 */ /* 0x000fca0007fde0ff */
        /* <DEDUP_REMOVED lines=15> */
[----:B------:R-:W-:-:S05]  /*b450*/  IADD3 R16, P6, R2, R9, RZ ;  /* 0x0000000902107210 */ /* 0x000fca0007fde0ff */
        /* <DEDUP_REMOVED lines=9> */
[----:B------:R-:W-:-:S04]  /*b4f0*/  ISETP.GT.AND P6, PT, R10, RZ, PT ;  /* 0x000000ff0a00720c */ /* 0x000fc80003fc4270 */
[----:B------:R-:W-:-:S13]  /*b500*/  ISETP.GT.AND P6, PT, R0, 0xc0, P6 ;  /* 0x000000c00000780c */ /* 0x000fda00037c4270 */
[----:B------:R2:W-:Y:S01]  /*b510*/  @P6 STG.E.U16 desc[UR14][R16.64], R24 ;  /* 0x0000001810006986 */ /* 0x0005e2000c10150e */
[----:B0-----:R-:W-:-:S05]  /*b520*/  IADD3 R58, P6, R2, R23, RZ ;  /* 0x00000017023a7210 */ /* 0x001fca0007fde0ff */
[----:B------:R-:W-:Y:S01]  /*b530*/  IMAD.X R59, R3, 0x1, R13, P6 ;  /* 0x00000001033b7824 */ /* 0x000fe200030e060d */
[----:B------:R-:W-:-:S04]  /*b540*/  ISETP.GT.AND P6, PT, R10, 0x1, PT ;  /* 0x000000010a00780c */ /* 0x000fc80003fc4270 */
[----:B------:R-:W-:-:S13]  /*b550*/  ISETP.GT.AND P6, PT, R0, 0xc0, P6 ;  /* 0x000000c00000780c */ /* 0x000fda00037c4270 */
[----:B------:R-:W-:Y:S01]  /*b560*/  @P6 STG.E.U16 desc[UR14][R56.64], R25 ;  /* 0x0000001938006986 */ /* 0x000fe2000c10150e */
[----:B-1----:R-:W-:-:S05]  /*b570*/  IADD3 R6, P6, R4, R9, RZ ;  /* 0x0000000904067210 */ /* 0x002fca0007fde0ff */
[----:B------:R-:W-:Y:S01]  /*b580*/  IMAD.X R7, R5, 0x1, R13, P6 ;  /* 0x0000000105077824 */ /* 0x000fe200030e060d */
[----:B------:R-:W-:-:S04]  /*b590*/  ISETP.GT.AND P6, PT, R10, RZ, PT ;  /* 0x000000ff0a00720c */ /* 0x000fc80003fc4270 */
        /* <DEDUP_REMOVED lines=11> */
[----:B------:R-:W-:Y:S01]  /*b650*/  @P6 STG.E.U16 desc[UR14][R60.64], R28 ;  /* 0x0000001c3c006986 */ /* 0x000fe2000c10150e */
[----:B--2---:R-:W-:-:S05]  /*b660*/  IADD3 R16, P6, R2, R89, RZ ;  /* 0x0000005902107210 */ /* 0x004fca0007fde0ff */
[----:B------:R-:W-:Y:S01]  /*b670*/  IMAD.X R17, R3, 0x1, R13, P6 ;  /* 0x0000000103117824 */ /* 0x000fe200030e060d */
[----:B------:R-:W-:-:S04]  /*b680*/  ISETP.GT.AND P6, PT, R10, 0x9, PT ;  /* 0x000000090a00780c */ /* 0x000fc80003fc4270 */
[----:B------:R-:W-:-:S13]  /*b690*/  ISETP.GT.AND P6, PT, R0, 0xc0, P6 ;  /* 0x000000c00000780c */ /* 0x000fda00037c4270 */
[----:B------:R-:W-:Y:S01]  /*b6a0*/  @P6 STG.E.U16 desc[UR14][R58.64], R29 ;  /* 0x0000001d3a006986 */ /* 0x000fe2000c10150e */
        /* <DEDUP_REMOVED lines=34> */
[----:B------:R-:W-:Y:S01]  /*b8d0*/  @P6 STG.E.U16 desc[UR14][R20.64], R36 ;  /* 0x0000002414006986 */ /* 0x000fe2000c10150e */
[----:B---3--:R-:W-:-:S05]  /*b8e0*/  IADD3 R16, P6, R2, R97, RZ ;  /* 0x0000006102107210 */ /* 0x008fca0007fde0ff */
        /* <DEDUP_REMOVED lines=23> */
[----:B------:R-:W-:Y:S01]  /*ba60*/  @P6 STG.E.U16 desc[UR14][R16.64], R41 ;  /* 0x0000002910006986 */ /* 0x000fe2000c10150e */
[----:B------:R-:W-:-:S04]  /*ba70*/  ISETP.GT.AND P6, PT, R10, 0x20, PT ;  /* 0x000000200a00780c */ /* 0x000fc80003fc4270 */
[----:B------:R-:W-:-:S13]  /*ba80*/  ISETP.GT.AND P6, PT, R0, 0xc8, P6 ;  /* 0x000000c80000780c */ /* 0x000fda00037c4270 */
[----:B------:R-:W-:Y:S01]  /*ba90*/  @P6 STG.E.U16 desc[UR14][R18.64], R42 ;  /* 0x0000002a12006986 */ /* 0x000fe2000c10150e */
[----:B------:R-:W-:-:S04]  /*baa0*/  ISETP.GT.AND P6, PT, R10, 0x21, PT ;  /* 0x000000210a00780c */ /* 0x000fc80003fc4270 */
[----:B------:R-:W-:-:S13]  /*bab0*/  ISETP.GT.AND P6, PT, R0, 0xc8, P6 ;  /* 0x000000c80000780c */ /* 0x000fda00037c4270 */
[----:B------:R0:W-:Y:S01]  /*bac0*/  @P6 STG.E.U16 desc[UR14][R6.64], R43 ;  /* 0x0000002b06006986 */ /* 0x0001e2000c10150e */
[----:B-1----:R-:W-:-:S05]  /*bad0*/  IADD3 R8, P6, R2, R99, RZ ;  /* 0x0000006302087210 */ /* 0x002fca0007fde0ff */
[----:B------:R-:W-:Y:S01]  /*bae0*/  IMAD.X R9, R3, 0x1, R13, P6 ;  /* 0x0000000103097824 */ /* 0x000fe200030e060d */
[C---:B------:R-:W-:Y:S02]  /*baf0*/  ISETP.GT.AND P6, PT, R0.reuse, 0xc0, P5 ;  /* 0x000000c00000780c */ /* 0x040fe40002fc4270 */
[----:B------:R-:W-:-:S11]  /*bb00*/  ISETP.GT.AND P5, PT, R0, 0xc8, P5 ;  /* 0x000000c80000780c */ /* 0x000fd60002fa4270 */
[----:B------:R1:W-:Y:S01]  /*bb10*/  @P6 STG.E.U16 desc[UR14][R8.64], R44 ;  /* 0x0000002c08006986 */ /* 0x0003e2000c10150e */
[----:B--2---:R-:W-:-:S05]  /*bb20*/  IADD3 R14, P6, R2, R101, RZ ;  /* 0x00000065020e7210 */ /* 0x004fca0007fde0ff */
[----:B------:R-:W-:Y:S01]  /*bb30*/  IMAD.X R15, R3, 0x1, R13, P6 ;  /* 0x00000001030f7824 */ /* 0x000fe200030e060d */
[C---:B------:R-:W-:Y:S02]  /*bb40*/  ISETP.GT.AND P6, PT, R0.reuse, 0xc0, P4 ;  /* 0x000000c00000780c */ /* 0x040fe400027c4270 */
[----:B------:R-:W-:-:S11]  /*bb50*/  ISETP.GT.AND P4, PT, R0, 0xc8, P4 ;  /* 0x000000c80000780c */ /* 0x000fd60002784270 */
[----:B------:R2:W-:Y:S01]  /*bb60*/  @P6 STG.E.U16 desc[UR14][R14.64], R45 ;  /* 0x0000002d0e006986 */ /* 0x0005e2000c10150e */
[----:B0-----:R-:W-:-:S05]  /*bb70*/  IADD3 R6, P6, R4, R99, RZ ;  /* 0x0000006304067210 */ /* 0x001fca0007fde0ff */
[----:B------:R-:W-:Y:S01]  /*bb80*/  IMAD.X R7, R5, 0x1, R13, P6 ;  /* 0x0000000105077824 */ /* 0x000fe200030e060d */
[----:B-1----:R-:W-:-:S04]  /*bb90*/  IADD3 R8, P6, R4, R101, RZ ;  /* 0x0000006504087210 */ /* 0x002fc80007fde0ff */
[----:B------:R0:W-:Y:S01]  /*bba0*/  @P5 STG.E.U16 desc[UR14][R6.64], R46 ;  /* 0x0000002e06005986 */ /* 0x0001e2000c10150e */
[----:B------:R-:W-:Y:S01]  /*bbb0*/  ISETP.GT.AND P5, PT, R0, 0xc0, P3 ;  /* 0x000000c00000780c */ /* 0x000fe20001fa4270 */
[--C-:B------:R-:W-:Y:S01]  /*bbc0*/  IMAD.X R9, R5, 0x1, R13.reuse, P6 ;  /* 0x0000000105097824 */ /* 0x100fe200030e060d */
[----:B--2---:R-:W-:Y:S02]  /*bbd0*/  IADD3 R14, P6, R2, R103, RZ ;  /* 0x00000067020e7210 */ /* 0x004fe40007fde0ff */
[C---:B------:R-:W-:Y:S02]  /*bbe0*/  ISETP.GT.AND P3, PT, R0.reuse, 0xc8, P3 ;  /* 0x000000c80000780c */ /* 0x040fe40001f64270 */
[----:B------:R1:W-:Y:S01]  /*bbf0*/  @P4 STG.E.U16 desc[UR14][R8.64], R47 ;  /* 0x0000002f08004986 */ /* 0x0003e2000c10150e */
[C---:B------:R-:W-:Y:S01]  /*bc00*/  ISETP.GT.AND P4, PT, R0.reuse, 0xc0, P1 ;  /* 0x000000c00000780c */ /* 0x040fe20000f84270 */
[----:B------:R-:W-:Y:S01]  /*bc10*/  IMAD.X R15, R3, 0x1, R13, P6 ;  /* 0x00000001030f7824 */ /* 0x000fe200030e060d */
[----:B------:R-:W-:-:S02]  /*bc20*/  ISETP.GT.AND P1, PT, R0, 0xc8, P1 ;  /* 0x000000c80000780c */ /* 0x000fc40000f24270 */
[-C--:B0-----:R-:W-:Y:S02]  /*bc30*/  IADD3 R6, P6, R2, R105.reuse, RZ ;  /* 0x0000006902067210 */ /* 0x081fe40007fde0ff */
[----:B------:R0:W-:Y:S03]  /*bc40*/  @P5 STG.E.U16 desc[UR14][R14.64], R48 ;  /* 0x000000300e005986 */ /* 0x0001e6000c10150e */
[--C-:B------:R-:W-:Y:S01]  /*bc50*/  IMAD.X R7, R3, 0x1, R13.reuse, P6 ;  /* 0x0000000103077824 */ /* 0x100fe200030e060d */
[C---:B------:R-:W-:Y:S02]  /*bc60*/  IADD3 R10, P6, R4.reuse, R105, RZ ;  /* 0x00000069040a7210 */ /* 0x040fe40007fde0ff */
[----:B-1----:R-:W-:Y:S02]  /*bc70*/  IADD3 R8, P5, R4, R103, RZ ;  /* 0x0000006704087210 */ /* 0x002fe40007fbe0ff */
[----:B------:R1:W-:Y:S01]  /*bc80*/  @P4 STG.E.U16 desc[UR14][R6.64], R49 ;  /* 0x0000003106004986 */ /* 0x0003e2000c10150e */
[C-C-:B------:R-:W-:Y:S01]  /*bc90*/  IMAD.X R11, R5.reuse, 0x1, R13.reuse, P6 ;  /* 0x00000001050b7824 */ /* 0x140fe200030e060d */
[C---:B------:R-:W-:Y:S01]  /*bca0*/  ISETP.GT.AND P4, PT, R0.reuse, 0xc0, P2 ;  /* 0x000000c00000780c */ /* 0x040fe20001784270 */
[----:B------:R-:W-:Y:S01]  /*bcb0*/  IMAD.X R9, R5, 0x1, R13, P5 ;  /* 0x0000000105097824 */ /* 0x000fe200028e060d */
[----:B------:R-:W-:-:S02]  /*bcc0*/  ISETP.GT.AND P5, PT, R0, 0xc0, P0 ;  /* 0x000000c00000780c */ /* 0x000fc400007a4270 */
[C---:B------:R-:W-:Y:S02]  /*bcd0*/  ISETP.GT.AND P2, PT, R0.reuse, 0xc8, P2 ;  /* 0x000000c80000780c */ /* 0x040fe40001744270 */
[----:B------:R2:W-:Y:S01]  /*bce0*/  @P3 STG.E.U16 desc[UR14][R8.64], R50 ;  /* 0x0000003208003986 */ /* 0x0005e2000c10150e */
[----:B------:R-:W-:Y:S02]  /*bcf0*/  ISETP.GT.AND P0, PT, R0, 0xc8, P0 ;  /* 0x000000c80000780c */ /* 0x000fe40000704270 */
[-C--:B0-----:R-:W-:Y:S01]  /*bd00*/  IADD3 R14, P3, R4, R107.reuse, RZ ;  /* 0x0000006b040e7210 */ /* 0x081fe20007f7e0ff */
[----:B------:R2:W-:Y:S01]  /*bd10*/  @P1 STG.E.U16 desc[UR14][R10.64], R51 ;  /* 0x000000330a001986 */ /* 0x0005e2000c10150e */
[C---:B-1----:R-:W-:Y:S02]  /*bd20*/  IADD3 R6, P6, R2.reuse, R107, RZ ;  /* 0x0000006b02067210 */ /* 0x042fe40007fde0ff */
[----:B------:R-:W-:Y:S01]  /*bd30*/  IADD3 R2, P1, R2, R109, RZ ;  /* 0x0000006d02027210 */ /* 0x000fe20007f3e0ff */
[----:B------:R-:W-:-:S02]  /*bd40*/  IMAD.X R15, R5, 0x1, R13, P3 ;  /* 0x00000001050f7824 */ /* 0x000fc400018e060d */
[C-C-:B------:R-:W-:Y:S01]  /*bd50*/  IMAD.X R7, R3.reuse, 0x1, R13.reuse, P6 ;  /* 0x0000000103077824 */ /* 0x140fe200030e060d */
[----:B------:R-:W-:Y:S01]  /*bd60*/  IADD3 R12, P6, R4, R109, RZ ;  /* 0x0000006d040c7210 */ /* 0x000fe20007fde0ff */
[----:B------:R-:W-:-:S03]  /*bd70*/  IMAD.X R3, R3, 0x1, R13, P1 ;  /* 0x0000000103037824 */ /* 0x000fc600008e060d */
[----:B------:R2:W-:Y:S04]  /*bd80*/  @P4 STG.E.U16 desc[UR14][R6.64], R52 ;  /* 0x0000003406004986 */ /* 0x0005e8000c10150e */
[----:B------:R2:W-:Y:S04]  /*bd90*/  @P5 STG.E.U16 desc[UR14][R2.64], R53 ;  /* 0x0000003502005986 */ /* 0x0005e8000c10150e */
[----:B------:R2:W-:Y:S01]  /*bda0*/  @P2 STG.E.U16 desc[UR14][R14.64], R54 ;  /* 0x000000360e002986 */ /* 0x0005e2000c10150e */
[----:B------:R-:W-:Y:S05]  /*bdb0*/  @!P0 EXIT ;  /* 0x000000000000894d */ /* 0x000fea0003800000 */
[----:B------:R-:W-:Y:S01]  /*bdc0*/  F2FP.F16.F32.PACK_AB R55, RZ, R55 ;  /* 0x00000037ff37723e */ /* 0x000fe200000000ff */
[----:B------:R-:W-:-:S05]  /*bdd0*/  IMAD.X R13, R5, 0x1, R13, P6 ;  /* 0x00000001050d7824 */ /* 0x000fca00030e060d */
[----:B------:R-:W-:Y:S01]  /*bde0*/  STG.E.U16 desc[UR14][R12.64], R55 ;  /* 0x000000370c007986 */ /* 0x000fe2000c10150e */
[----:B------:R-:W-:Y:S05]  /*bdf0*/  EXIT ;  /* 0x000000000000794d */ /* 0x000fea0003800000 */
.L_x_9:
[----:B------:R-:W-:-:S13]  /*be00*/  ISETP.NE.AND P0, PT, R4, RZ, PT ;  /* 0x000000ff0400720c */ /* 0x000fda0003f05270 */
[----:B------:R-:W-:Y:S05]  /*be10*/  @P0 EXIT ;  /* 0x000000000000094d */ /* 0x000fea0003800000 */
[----:B------:R-:W-:-:S13]  /*be20*/  ELECT P0, URZ, PT ;  /* 0x00000000003f782f */ /* 0x000fda0003800000 */
[----:B------:R-:W-:Y:S05]  /*be30*/  @!P0 BRA `(.L_x_242) ;  /* 0x0000000400c08947 */ /* 0x000fea0003800000 */
[----:B------:R-:W-:Y:S02]  /*be40*/  ISETP.GE.AND P0, PT, R2, 0x1, PT ;  /* 0x000000010200780c */ /* 0x000fe40003f06270 */
[----:B------:R-:W-:-:S04]  /*be50*/  SHF.R.S32.HI R5, RZ, 0x1f, R6 ;  /* 0x0000001fff057819 */ /* 0x000fc80000011406 */
[----:B------:R-:W-:-:S07]  /*be60*/  LEA.HI R4, R5, R6, RZ, 0x7 ;  /* 0x0000000605047211 */ /* 0x000fce00078f38ff */
[----:B------:R-:W-:Y:S05]  /*be70*/  @!P0 BRA `(.L_x_242) ;  /* 0x0000000400b08947 */ /* 0x000fea0003800000 */
[----:B------:R-:W1:Y:S01]  /*be80*/  S2R R5, SR_CTAID.X ;  /* 0x0000000000057919 */ /* 0x000e620000002500 */
[----:B------:R-:W-:Y:S01]  /*be90*/  LOP3.LUT R7, R4, 0xffffff80, RZ, 0xc0, !PT ;  /* 0xffffff8004077812 */ /* 0x000fe200078ec0ff */
[----:B------:R-:W-:Y:S01]  /*bea0*/  ULDC UR4, c[0x0][0x384] ;  /* 0x0000e10000047ab9 */ /* 0x000fe20000000800 */
[----:B------:R-:W-:Y:S01]  /*beb0*/  LOP3.LUT P0, RZ, R6, 0x1f, RZ, 0xc0, !PT ;  /* 0x0000001f06ff7812 */ /* 0x000fe2000780c0ff */
[----:B0----5:R-:W0:Y:S01]  /*bec0*/  S2R R11, SR_CTAID.Y ;  /* 0x00000000000b7919 */ /* 0x021e220000002600 */
[----:B------:R-:W-:Y:S01]  /*bed0*/  IMAD R4, R8, R9, RZ ;  /* 0x0000000908047224 */ /* 0x000fe200078e02ff */
[----:B------:R-:W-:Y:S01]  /*bee0*/  ULDC UR5, c[0x0][0x388] ;  /* 0x0000e20000057ab9 */ /* 0x000fe20000000800 */
[----:B------:R-:W-:Y:S01]  /*bef0*/  IMAD.IADD R7, R6, 0x1, -R7 ;  /* 0x0000000106077824 */ /* 0x000fe200078e0a07 */
[----:B------:R-:W-:Y:S01]  /*bf00*/  LOP3.LUT R20, R0, 0x2, RZ, 0xfc, !PT ;  /* 0x0000000200147812 */ /* 0x000fe200078efcff */
[----:B------:R-:W-:Y:S01]  /*bf10*/  IMAD.MOV.U32 R6, RZ, RZ, RZ ;  /* 0x000000ffff067224 */ /* 0x000fe200078e00ff */
[----:B------:R-:W-:Y:S01]  /*bf20*/  CS2R R8, SRZ ;  /* 0x0000000000087805 */ /* 0x000fe2000001ff00 */
[----:B------:R-:W-:Y:S01]  /*bf30*/  IMAD.MOV.U32 R10, RZ, RZ, RZ ;  /* 0x000000ffff0a7224 */ /* 0x000fe200078e00ff */
[----:B------:R-:W-:Y:S01]  /*bf40*/  ISETP.NE.AND P1, PT, R7, RZ, PT ;  /* 0x000000ff0700720c */ /* 0x000fe20003f25270 */
[----:B------:R-:W-:Y:S01]  /*bf50*/  IMAD R4, R3, R4, 0x1 ;  /* 0x0000000103047424 */ /* 0x000fe200078e0204 */
[----:B------:R-:W-:Y:S01]  /*bf60*/  ISETP.NE.OR P0, PT, R7, RZ, !P0 ;  /* 0x000000ff0700720c */ /* 0x000fe20004705670 */
[----:B------:R-:W-:-:S02]  /*bf70*/  IMAD.MOV.U32 R7, RZ, RZ, 0x1 ;  /* 0x00000001ff077424 */ /* 0x000fc400078e00ff */
[----:B-1----:R-:W-:-:S04]  /*bf80*/  IMAD.SHL.U32 R18, R5, 0x100, RZ ;  /* 0x0000010005127824 */ /* 0x002fc800078e00ff */
[----:B------:R-:W-:-:S04]  /*bf90*/  IMAD.HI.U32 R5, R18, UR4, RZ ;  /* 0x0000000412057c27 */ /* 0x000fc8000f8e00ff */
[----:B0-----:R-:W-:Y:S01]  /*bfa0*/  IMAD.SHL.U32 R19, R11, 0x40, RZ ;  /* 0x000000400b137824 */ /* 0x001fe200078e00ff */
[----:B------:R-:W-:-:S07]  /*bfb0*/  SHF.R.U32.HI R5, RZ, UR5, R5 ;  /* 0x00000005ff057c19 */ /* 0x000fce0008011605 */
.L_x_246:
[----:B------:R-:W0:Y:S01]  /*bfc0*/  S2R R12, SR_CgaCtaId ;  /* 0x00000000000c7919 */ /* 0x000e220000008800 */
[----:B------:R-:W-:-:S04]  /*bfd0*/  MOV R11, 0x400 ;  /* 0x00000400000b7802 */ /* 0x000fc80000000f00 */
[----:B0-----:R-:W-:Y:S02]  /*bfe0*/  LEA R21, R12, R11, 0x18 ;  /* 0x0000000b0c157211 */ /* 0x001fe400078ec0ff */
[----:B------:R-:W-:-:S03]  /*bff0*/  SHF.L.U32 R11, R7, 0x1f, RZ ;  /* 0x0000001f070b7819 */ /* 0x000fc600000006ff */
[----:B------:R-:W-:-:S07]  /*c000*/  IMAD R12, R6, 0x8, R21 ;  /* 0x00000008060c7824 */ /* 0x000fce00078e0215 */
.L_x_243:
[----:B0-----:R0:W1:Y:S02]  /*c010*/  SYNCS.PHASECHK.TRANS64.TRYWAIT P2, [R12+URZ+0x32028], R11 ;  /* 0x0320280b0c0075a7 */ /* 0x001064000804017f */
[----:B-1----:R-:W-:Y:S05]  /*c020*/  @!P2 NANOSLEEP.SYNCS 0x989680 ;  /* 0x009896800000a95d */ /* 0x002fea0003900000 */
[----:B------:R-:W1:Y:S02]  /*c030*/  @!P2 SYNCS.PHASECHK.TRANS64 P2, [R12+URZ+0x32028], R11 ;  /* 0x0320280b0c00a5a7 */ /* 0x000e64000804007f */
[----:B-1----:R-:W-:Y:S05]  /*c040*/  @!P2 BRA `(.L_x_243) ;  /* 0xfffffffc00f0a947 */ /* 0x002fea000383ffff */
[----:B0-----:R-:W0:Y:S02]  /*c050*/  @!P1 LDC R11, c[0x0][0x500] ;  /* 0x00014000ff0b9b82 */ /* 0x001e240000000800 */
[----:B0-----:R0:W-:Y:S02]  /*c060*/  @!P1 SYNCS.ARRIVE.TRANS64 RZ, [R12+URZ+0x32000], R11 ;  /* 0x0320000b0cff99a7 */ /* 0x0011e4000800003f */
[----:B0-----:R-:W-:-:S04]  /*c070*/  PRMT R11, R20, 0x9910, RZ ;  /* 0x00009910140b7816 */ /* 0x001fc800000000ff */
[----:B------:R-:W-:-:S13]  /*c080*/  ISETP.NE.AND P2, PT, R11, 0x2, PT ;  /* 0x000000020b00780c */ /* 0x000fda0003f45270 */
[----:B------:R-:W-:Y:S05]  /*c090*/  @P2 BRA `(.L_x_244) ;  /* 0x0000000000042947 */ /* 0x000fea0003800000 */
[----:B------:R-:W-:Y:S01]  /*c0a0*/  BPT.TRAP 0x1 ;  /* 0x000000040000795c */ /* 0x000fe20000300000 */
.L_x_244:
[----:B------:R-:W-:Y:S05]  /*c0b0*/  @P0 BRA `(.L_x_245) ;  /* 0x0000000000040947 */ /* 0x000fea0003800000 */
[----:B------:R-:W-:Y:S01]  /*c0c0*/  BPT.TRAP 0x1 ;  /* 0x000000040000795c */ /* 0x000fe20000300000 */
.L_x_245:
[----:B------:R-:W0:Y:S01]  /*c0d0*/  LDC R13, c[0x0][0x380] ;  /* 0x0000e000ff0d7b82 */ /* 0x000e220000000800 */
[----:B------:R-:W-:Y:S01]  /*c0e0*/  R2UR UR4, R5 ;  /* 0x00000000050472ca */ /* 0x000fe200000e0000 */
[----:B------:R-:W-:Y:S01]  /*c0f0*/  ULDC UR20, c[0x0][0x38c] ;  /* 0x0000e30000147ab9 */ /* 0x000fe20000000800 */
[----:B------:R-:W-:Y:S01]  /*c100*/  R2UR UR5, R18 ;  /* 0x00000000120572ca */ /* 0x000fe200000e0000 */
[----:B------:R-:W-:Y:S01]  /*c110*/  UISETP.NE.AND UP0, UPT, UR20, 0x1, UPT ;  /* 0x000000011400788c */ /* 0x000fe2000bf05270 */
[----:B------:R-:W-:Y:S01]  /*c120*/  R2UR UR17, R12 ;  /* 0x000000000c1172ca */ /* 0x000fe200000e0000 */
[C---:B------:R-:W-:Y:S01]  /*c130*/  VIADD R12, R10.reuse, 0x1 ;  /* 0x000000010a0c7836 */ /* 0x040fe20000000000 */
[----:B------:R-:W-:Y:S01]  /*c140*/  R2UR UR18, R10 ;  /* 0x000000000a1272ca */ /* 0x000fe200000e0000 */
[----:B---34-:R-:W1:Y:S01]  /*c150*/  LDC.64 R14, c[0x0][0x3b8] ;  /* 0x0000ee00ff0e7b82 */ /* 0x018e620000000a00 */
[----:B------:R-:W-:Y:S01]  /*c160*/  R2UR UR9, R21 ;  /* 0x00000000150972ca */ /* 0x000fe200000e0000 */
[----:B------:R-:W-:Y:S01]  /*c170*/  VIADD R4, R4, 0xffffffff ;  /* 0xffffffff04047836 */ /* 0x000fe20000000000 */
[----:B------:R-:W-:Y:S01]  /*c180*/  R2UR UR16, R6 ;  /* 0x00000000061072ca */ /* 0x000fe200000e0000 */
[----:B------:R-:W-:Y:S01]  /*c190*/  ULDC.64 UR24, c[0x0][0x198] ;  /* 0x0000660000187ab9 */ /* 0x000fe20000000a00 */
[----:B------:R-:W-:Y:S01]  /*c1a0*/  R2UR UR12, R9 ;  /* 0x00000000090c72ca */ /* 0x000fe200000e0000 */
[----:B------:R-:W-:Y:S01]  /*c1b0*/  ULDC.64 UR14, c[0x0][0x3b0] ;  /* 0x0000ec00000e7ab9 */ /* 0x000fe20000000a00 */
[----:B------:R-:W-:Y:S01]  /*c1c0*/  @UP0 ULDC.64 UR10, c[0x0][0x390] ;  /* 0x0000e400000a0ab9 */ /* 0x000fe20000000a00 */
[----:B------:R-:W1:Y:S01]  /*c1d0*/  LDC.64 R16, c[0x0][0x3d8] ;  /* 0x0000f600ff107b82 */ /* 0x000e620000000a00 */
[----:B------:R-:W-:Y:S01]  /*c1e0*/  R2UR UR13, R8 ;  /* 0x00000000080d72ca */ /* 0x000fe200000e0000 */
[----:B------:R-:W-:Y:S01]  /*c1f0*/  ULDC.64 UR22, c[0x0][0x3d0] ;  /* 0x0000f40000167ab9 */ /* 0x000fe20000000a00 */
[----:B------:R-:W-:Y:S01]  /*c200*/  ISETP.GT.AND P5, PT, R4, 0x1, PT ;  /* 0x000000010400780c */ /* 0x000fe20003fa4270 */
[----:B------:R-:W-:-:S02]  /*c210*/  USHF.L.U32 UR18, UR18, 0x6, URZ ;  /* 0x0000000612127899 */ /* 0x000fc4000800063f */
[----:B------:R-:W-:Y:S01]  /*c220*/  UIADD3 UR17, UR17, 0x32000, URZ ;  /* 0x0003200011117890 */ /* 0x000fe2000fffe03f */
[----:B0-----:R-:W-:Y:S01]  /*c230*/  ISETP.NE.AND P2, PT, R13, 0x1, PT ;  /* 0x000000010d00780c */ /* 0x001fe20003f45270 */
[----:B------:R-:W-:Y:S01]  /*c240*/  ULEA UR16, UR16, UR9, 0xf ;  /* 0x0000000910107291 */ /* 0x000fe2000f8e783f */
[----:B------:R-:W-:Y:S01]  /*c250*/  UMOV UR26, 0x0 ;  /* 0x00000000001a7882 */ /* 0x000fe20000000000 */
[----:B------:R-:W-:-:S03]  /*c260*/  UMOV UR27, 0x10000000 ;  /* 0x10000000001b7882 */ /* 0x000fc60000000000 */
[----:B------:R-:W-:-:S07]  /*c270*/  UMOV UR9, UR17 ;  /* 0x0000001100097c82 */ /* 0x000fce0008000000 */
[----:B------:R-:W-:Y:S01]  /*c280*/  @P2 IMAD.U32 R11, RZ, RZ, UR4 ;  /* 0x00000004ff0b2e24 */ /* 0x000fe2000f8e00ff */
[----:B------:R-:W-:Y:S01]  /*c290*/  UIADD3 UR4, UP1, UR24, 0xf0, URZ ;  /* 0x000000f018047890 */ /* 0x000fe2000ff3e03f */
[----:B-1----:R-:W-:Y:S01]  /*c2a0*/  IMAD R10, R8, R15, R17 ;  /* 0x0000000f080a7224 */ /* 0x002fe200078e0211 */
[----:B------:R-:W-:Y:S02]  /*c2b0*/  UIADD3 UR24, UP2, UR24, 0x1f0, URZ ;  /* 0x000001f018187890 */ /* 0x000fe4000ff5e03f */
[----:B------:R-:W-:Y:S01]  /*c2c0*/  @P2 R2UR UR5, R11 ;  /* 0x000000000b0522ca */ /* 0x000fe200000e0000 */
[----:B------:R-:W-:Y:S01]  /*c2d0*/  IMAD R11, R6, 0x2000, R21 ;  /* 0x00002000060b7824 */ /* 0x000fe200078e0215 */
[----:B------:R-:W-:Y:S01]  /*c2e0*/  ISETP.NE.AND P2, PT, R12, R3, PT ;  /* 0x000000030c00720c */ /* 0x000fe20003f45270 */
[----:B------:R-:W-:-:S03]  /*c2f0*/  VIADD R6, R6, 0x1 ;  /* 0x0000000106067836 */ /* 0x000fc60000000000 */
[----:B------:R-:W-:Y:S01]  /*c300*/  R2UR UR8, R11 ;  /* 0x000000000b0872ca */ /* 0x000fe200000e0000 */
[----:B------:R-:W-:Y:S01]  /*c310*/  IMAD R11, R9, R14, R16 ;  /* 0x0000000e090b7224 */ /* 0x000fe200078e0210 */
[C---:B------:R-:W-:Y:S01]  /*c320*/  ISETP.NE.AND P4, PT, R6.reuse, 0x5, PT ;  /* 0x000000050600780c */ /* 0x040fe20003f85270 */
[----:B------:R-:W0:Y:S03]  /*c330*/  LDC R14, c[0x0][0x3c8] ;  /* 0x0000f200ff0e7b82 */ /* 0x000e260000000800 */
[----:B------:R-:W-:Y:S01]  /*c340*/  PRMT R10, R11, 0x40, R10 ;  /* 0x000000400b0a7816 */ /* 0x000fe2000000000a */
[----:B------:R-:W-:Y:S01]  /*c350*/  UIADD3 UR6, -UR5, URZ, URZ ;  /* 0x0000003f05067290 */ /* 0x000fe2000fffe13f */
[----:B------:R-:W-:Y:S01]  /*c360*/  VIADD R11, R9, 0x1 ;  /* 0x00000001090b7836 */ /* 0x000fe20000000000 */
[----:B------:R-:W-:Y:S01]  /*c370*/  UMOV UR21, UR5 ;  /* 0x0000000500157c82 */ /* 0x000fe20008000000 */
[----:B------:R-:W-:Y:S01]  /*c380*/  @P2 IMAD.MOV R11, RZ, RZ, R9 ;  /* 0x000000ffff0b2224 */ /* 0x000fe200078e0209 */
[----:B------:R-:W-:-:S02]  /*c390*/  SEL R6, R6, RZ, P4 ;  /* 0x000000ff06067207 */ /* 0x000fc40002000000 */
[----:B------:R-:W-:Y:S01]  /*c3a0*/  IMAD R13, R13, UR6, R18 ;  /* 0x000000060d0d7c24 */ /* 0x000fe2000f8e0212 */
[----:B------:R-:W-:Y:S02]  /*c3b0*/  UIMAD.WIDE.U32 UR6, UR5, UR10, URZ ;  /* 0x0000000a050672a5 */ /* 0x000fe4000f8e003f */
[----:B------:R-:W-:Y:S02]  /*c3c0*/  UIADD3 UR8, UR8, 0x28000, URZ ;  /* 0x0002800008087890 */ /* 0x000fe4000fffe03f */
[----:B------:R-:W-:Y:S01]  /*c3d0*/  @UP0 USHF.R.U32.HI UR21, URZ, UR11, UR7 ;  /* 0x0000000b3f150299 */ /* 0x000fe20008011607 */
[----:B------:R-:W-:Y:S01]  /*c3e0*/  R2UR UR19, R13 ;  /* 0x000000000d1372ca */ /* 0x000fe200000e0000 */
[----:B------:R-:W-:Y:S01]  /*c3f0*/  UMOV UR10, UR18 ;  /* 0x00000012000a7c82 */ /* 0x000fe20008000000 */
[----:B------:R-:W-:Y:S01]  /*c400*/  R2UR UR7, R10 ;  /* 0x000000000a0772ca */ /* 0x000fe200000e0000 */
[----:B------:R-:W-:Y:S01]  /*c410*/  UIADD3 UR6, -UR21, URZ, URZ ;  /* 0x0000003f15067290 */ /* 0x000fe2000fffe13f */
[----:B------:R-:W-:Y:S01]  /*c420*/  R2UR UR11, R19 ;  /* 0x00000000130b72ca */ /* 0x000fe200000e0000 */
[----:B------:R-:W-:Y:S01]  /*c430*/  VIADD R13, R8, 0x1 ;  /* 0x00000001080d7836 */ /* 0x000fe20000000000 */
[----:B------:R-:W-:Y:S01]  /*c440*/  SEL R10, RZ, 0x1, P4 ;  /* 0x00000001ff0a7807 */ /* 0x000fe20002000000 */
[----:B------:R-:W-:Y:S01]  /*c450*/  UIMAD UR20, UR20, UR6, UR5 ;  /* 0x00000006141472a4 */ /* 0x000fe2000f8e0205 */
[----:B0-----:R-:W-:Y:S01]  /*c460*/  ISETP.NE.AND P3, PT, R11, R14, PT ;  /* 0x0000000e0b00720c */ /* 0x001fe20003f65270 */
[----:B------:R-:W-:Y:S01]  /*c470*/  UIADD3.X UR5, URZ, UR25, URZ, UP1, !UPT ;  /* 0x000000193f057290 */ /* 0x000fe20008ffe43f */
[----:B------:R-:W-:Y:S01]  /*c480*/  LOP3.LUT R7, R7, R10, RZ, 0x3c, !PT ;  /* 0x0000000a07077212 */ /* 0x000fe200078e3cff */
[----:B------:R-:W-:Y:S01]  /*c490*/  UIMAD UR20, UR20, UR15, UR23 ;  /* 0x0000000f141472a4 */ /* 0x000fe2000f8e0217 */
[----:B------:R-:W-:Y:S01]  /*c4a0*/  SEL R10, R12, RZ, P2 ;  /* 0x000000ff0c0a7207 */ /* 0x000fe20001000000 */
[----:B------:R-:W-:Y:S01]  /*c4b0*/  UIMAD UR19, UR19, UR14, UR22 ;  /* 0x0000000e131372a4 */ /* 0x000fe2000f8e0216 */
[----:B------:R-:W-:Y:S01]  /*c4c0*/  SEL R9, R11, RZ, P3 ;  /* 0x000000ff0b097207 */ /* 0x000fe20001800000 */
[----:B------:R-:W-:-:S02]  /*c4d0*/  UPRMT UR6, UR7, 0x5410, URZ ;  /* 0x0000541007067896 */ /* 0x000fc4000800003f */
[----:B------:R-:W-:-:S04]  /*c4e0*/  UIADD3.X UR25, URZ, UR25, URZ, UP2, !UPT ;  /* 0x000000193f197290 */ /* 0x000fc800097fe43f */
[----:B------:R-:W-:-:S03]  /*c4f0*/  @P3 IMAD.MOV R13, RZ, RZ, R8 ;  /* 0x000000ffff0d3224 */ /* 0x000fc600078e0208 */
[----:B------:R1:W-:Y:S01]  /*c500*/  UTMALDG.4D.IM2COL [UR16], [UR4], UR6 ;  /* 0x00000010040073b4 */ /* 0x0003e20008058006 */
[----:B------:R-:W-:Y:S01]  /*c510*/  IMAD.MOV.U32 R8, RZ, RZ, R13 ;  /* 0x000000ffff087224 */ /* 0x000fe200078e000d */
[----:B------:R1:W-:Y:S02]  /*c520*/  UTMALDG.4D [UR8], [UR24], desc[UR26] ;  /* 0x00001a08180075b4 */ /* 0x0003e40008019000 */
[----:B-1----:R-:W-:Y:S05]  /*c530*/  @P5 BRA `(.L_x_246) ;  /* 0xfffffff800a05947 */ /* 0x002fea000383ffff */
.L_x_242:
[----:B------:R-:W-:Y:S01]  /*c540*/  ISETP.GE.U32.AND P2, PT, R2, 0x5, PT ;  /* 0x000000050200780c */ /* 0x000fe20003f46070 */
[----:B------:R-:W-:Y:S05]  /*c550*/  WARPSYNC.ALL ;  /* 0x0000000000007948 */ /* 0x000fea0003800000 */
[----:B------:R-:W-:-:S07]  /*c560*/  ELECT P1, URZ, PT ;  /* 0x00000000003f782f */ /* 0x000fce0003820000 */
[----:B------:R-:W-:-:S05]  /*c570*/  @P2 IMAD.WIDE.U32 R4, R2, -0x33333333, RZ ;  /* 0xcccccccd02042825 */ /* 0x000fca00078e00ff */
[----:B------:R-:W-:-:S04]  /*c580*/  @P2 SHF.R.U32.HI R3, RZ, 0x2, R5 ;  /* 0x00000002ff032819 */ /* 0x000fc80000011605 */
[----:B------:R-:W-:-:S04]  /*c590*/  @P2 LOP3.LUT R3, R3, 0x1, RZ, 0xc0, !PT ;  /* 0x0000000103032812 */ /* 0x000fc800078ec0ff */
[----:B------:R-:W-:Y:S01]  /*c5a0*/  @P2 ISETP.NE.U32.AND P0, PT, R3, 0x1, PT ;  /* 0x000000010300280c */ /* 0x000fe20003f05070 */
[----:B------:R-:W-:-:S12]  /*c5b0*/  @!P1 EXIT ;  /* 0x000000000000994d */ /* 0x000fd80003800000 */
[----:B------:R-:W-:Y:S02]  /*c5c0*/  LOP3.LUT R0, R0, 0x2, RZ, 0xfc, !PT ;  /* 0x0000000200007812 */ /* 0x000fe400078efcff */
[----:B------:R-:W-:Y:S02]  /*c5d0*/  @P2 ISETP.NE.U32.AND.EX P0, PT, RZ, RZ, PT, P0 ;  /* 0x000000ffff00220c */ /* 0x000fe40003f05100 */
[----:B------:R-:W-:Y:S01]  /*c5e0*/  ISETP.NE.AND P1, PT, R0, 0x3, PT ;  /* 0x000000030000780c */ /* 0x000fe20003f25270 */
[----:B------:R-:W-:Y:S01]  /*c5f0*/  IMAD.MOV.U32 R0, RZ, RZ, 0x1 ;  /* 0x00000001ff007424 */ /* 0x000fe200078e00ff */
[----:B------:R-:W-:-:S11]  /*c600*/  @P2 SEL R0, RZ, 0x1, !P0 ;  /* 0x00000001ff002807 */ /* 0x000fd60004000000 */
[----:B------:R-:W-:Y:S05]  /*c610*/  @!P1 BRA `(.L_x_247) ;  /* 0x0000000000049947 */ /* 0x000fea0003800000 */
[----:B------:R-:W-:Y:S01]  /*c620*/  BPT.TRAP 0x1 ;  /* 0x000000040000795c */ /* 0x000fe20000300000 */
.L_x_247:
[----:B------:R-:W1:Y:S01]  /*c630*/  S2R R6, SR_CgaCtaId ;  /* 0x0000000000067919 */ /* 0x000e620000008800 */
[----:B------:R-:W-:Y:S01]  /*c640*/  IMAD.WIDE.U32 R4, R2, -0x33333333, RZ ;  /* 0xcccccccd02047825 */ /* 0x000fe200078e00ff */
[----:B------:R-:W-:-:S04]  /*c650*/  MOV R3, 0x400 ;  /* 0x0000040000037802 */ /* 0x000fc80000000f00 */
[----:B------:R-:W-:-:S05]  /*c660*/  SHF.R.U32.HI R5, RZ, 0x2, R5 ;  /* 0x00000002ff057819 */ /* 0x000fca0000011605 */
[----:B------:R-:W-:Y:S01]  /*c670*/  IMAD R2, R5, -0x5, R2 ;  /* 0xfffffffb05027824 */ /* 0x000fe200078e0202 */
[----:B------:R-:W-:Y:S02]  /*c680*/  SHF.L.U32 R5, R0, 0x1f, RZ ;  /* 0x0000001f00057819 */ /* 0x000fe400000006ff */
[----:B-1----:R-:W-:-:S05]  /*c690*/  LEA R3, R6, R3, 0x18 ;  /* 0x0000000306037211 */ /* 0x002fca00078ec0ff */
[----:B------:R-:W-:-:S04]  /*c6a0*/  VIADD R3, R3, 0x32028 ;  /* 0x0003202803037836 */ /* 0x000fc80000000000 */
[----:B------:R-:W-:-:S07]  /*c6b0*/  IMAD R4, R2, 0x8, R3 ;  /* 0x0000000802047824 */ /* 0x000fce00078e0203 */
.L_x_248:
[----:B-1----:R1:W2:Y:S02]  /*c6c0*/  SYNCS.PHASECHK.TRANS64.TRYWAIT P0, [R4+URZ], R5 ;  /* 0x00000005040075a7 */ /* 0x0022a4000800017f */
[----:B--2---:R-:W-:Y:S05]  /*c6d0*/  @!P0 NANOSLEEP.SYNCS 0x989680 ;  /* 0x009896800000895d */ /* 0x004fea0003900000 */
[----:B------:R-:W2:Y:S02]  /*c6e0*/  @!P0 SYNCS.PHASECHK.TRANS64 P0, [R4+URZ], R5 ;  /* 0x00000005040085a7 */ /* 0x000ea4000800007f */
[----:B--2---:R-:W-:Y:S05]  /*c6f0*/  @!P0 BRA `(.L_x_248) ;  /* 0xfffffffc00f08947 */ /* 0x004fea000383ffff */
[----:B------:R-:W-:-:S05]  /*c700*/  VIADD R2, R2, 0x1 ;  /* 0x0000000102027836 */ /* 0x000fca0000000000 */
[----:B------:R-:W-:-:S04]  /*c710*/  ISETP.NE.AND P0, PT, R2, 0x5, PT ;  /* 0x000000050200780c */ /* 0x000fc80003f05270 */
[----:B-1----:R-:W-:Y:S02]  /*c720*/  SEL R5, RZ, 0x1, P0 ;  /* 0x00000001ff057807 */ /* 0x002fe40000000000 */
[----:B------:R-:W-:Y:S02]  /*c730*/  SEL R2, R2, RZ, P0 ;  /* 0x000000ff02027207 */ /* 0x000fe40000000000 */
[----:B------:R-:W-:-:S03]  /*c740*/  LOP3.LUT R7, R0, R5, RZ, 0x3c, !PT ;  /* 0x0000000500077212 */ /* 0x000fc600078e3cff */
[----:B------:R-:W-:Y:S01]  /*c750*/  IMAD R0, R2, 0x8, R3 ;  /* 0x0000000802007824 */ /* 0x000fe200078e0203 */
[----:B------:R-:W-:-:S07]  /*c760*/  SHF.L.U32 R5, R7, 0x1f, RZ ;  /* 0x0000001f07057819 */ /* 0x000fce00000006ff */
.L_x_249:
        /* <DEDUP_REMOVED lines=11> */
.L_x_250:
        /* <DEDUP_REMOVED lines=11> */
.L_x_251:
        /* <DEDUP_REMOVED lines=11> */
.L_x_252:
[----:B-1----:R1:W2:Y:S02]  /*c980*/  SYNCS.PHASECHK.TRANS64.TRYWAIT P0, [R2+URZ], R3 ;  /* 0x00000003020075a7 */ /* 0x0022a4000800017f */
[----:B--2---:R-:W-:Y:S05]  /*c990*/  @!P0 NANOSLEEP.SYNCS 0x989680 ;  /* 0x009896800000895d */ /* 0x004fea0003900000 */
[----:B------:R-:W2:Y:S02]  /*c9a0*/  @!P0 SYNCS.PHASECHK.TRANS64 P0, [R2+URZ], R3 ;  /* 0x00000003020085a7 */ /* 0x000ea4000800007f */
[----:B--2---:R-:W-:Y:S05]  /*c9b0*/  @P0 EXIT ;  /* 0x000000000000094d */ /* 0x004fea0003800000 */
[----:B------:R-:W-:Y:S05]  /*c9c0*/  BRA `(.L_x_252) ;  /* 0xfffffffc00ec7947 */ /* 0x000fea000383ffff */
.L_x_253:
[----:B------:R-:W-:-:S00]  /*c9d0*/  BRA `(.L_x_253) ;  /* 0xfffffffc00fc7947 */ /* 0x000fc0000383ffff */
[----:B------:R-:W-:-:S00]  /*c9e0*/  NOP ;  /* 0x0000000000007918 */ /* 0x000fc00000000000 */
        /* <DEDUP_REMOVED lines=9> */
.L_x_254:


//--------------------- .nv.shared._ZN7cutlass13device_kernelINS_4conv6kernel13ConvUniversalINS1_16ConvProblemShapeILNS1_8OperatorE0ELi2EEENS1_10collective14CollectiveConvINS1_46MainloopSm90TmaGmmaWarpSpecializedImplicitGemmILS5_0ELi5ELi2EN4cute5tupleIJNSA_1CILi1EEESD_SD_EEENS1_36KernelImplicitTmaWarpSpecializedSm90ELi1EEENSB_IJNSC_ILi256EEENSC_ILi64EEENSB_IJSI_EEEEEENS_6half_tESL_NSA_8TiledMMAINSA_8MMA_AtomIJNSA_4SM904GMMA25MMA_64x64x16_F32F16F16_SSILNSP_5MajorE0ELSR_0ELNSP_7ScaleInE1ELSS_1EEEEEENSA_6LayoutISE_NSB_IJNSC_ILi0EEESW_SW_EEEEENSB_IJNSA_10UnderscoreESZ_SZ_EEEEENS7_6detail26Sm90ImplicitGemmTileTraitsINSA_20SM90_TMA_LOAD_IM2COLENSA_14ComposedLayoutINSA_7SwizzleILi3ELi4ELi3EEENSA_18smem_ptr_flag_bitsILi16EEENSV_INSB_IJNSB_IJNSC_ILi8EEENSC_ILi32EEEEEENSB_IJSI_SD_EEENSB_IJSD_NSC_ILi5EEEEEEEEENSB_IJNSB_IJSI_NSC_ILi512EEEEEENSB_IJSD_SW_EEENSB_IJSW_NSC_ILi16384EEEEEEEEEEEEEvEENS13_INSA_13SM90_TMA_LOADENS15_IS17_S19_NSV_INSB_IJNSB_IJS1A_S1A_EEES1D_S1F_EEENSB_IJS1I_S1J_NSB_IJSW_NSC_ILi4096EEEEEEEEEEEEEvEEEENS_8epilogue10collective6detail29Sm90TmaWarpSpecializedAdapterINS21_15DefaultEpilogueISL_NSB_IJNSB_IJlllEEESD_SW_EEES26_NS20_6thread17LinearCombinationISL_Li1EffLNS27_9ScaleType4KindE0ELNS_15FloatRoundStyleE2ESL_EENS_4gemm15EpilogueDefaultEEEEEvvEEEEvNT_6ParamsE --------------------------
	.section	.nv.shared._ZN7cutlass13device_kernelINS_4conv6kernel13ConvUniversalINS1_16ConvProblemShapeILNS1_8OperatorE0ELi2EEENS1_10collective14CollectiveConvINS1_46MainloopSm90TmaGmmaWarpSpecializedImplicitGemmILS5_0ELi5ELi2EN4cute5tupleIJNSA_1CILi1EEESD_SD_EEENS1_36KernelImplicitTmaWarpSpecializedSm90ELi1EEENSB_IJNSC_ILi256EEENSC_ILi64EEENSB_IJSI_EEEEEENS_6half_tESL_NSA_8TiledMMAINSA_8MMA_AtomIJNSA_4SM904GMMA25MMA_64x64x16_F32F16F16_SSILNSP_5MajorE0ELSR_0ELNSP_7ScaleInE1ELSS_1EEEEEENSA_6LayoutISE_NSB_IJNSC_ILi0EEESW_SW_EEEEENSB_IJNSA_10UnderscoreESZ_SZ_EEEEENS7_6detail26Sm90ImplicitGemmTileTraitsINSA_20SM90_TMA_LOAD_IM2COLENSA_14ComposedLayoutINSA_7SwizzleILi3ELi4ELi3EEENSA_18smem_ptr_flag_bitsILi16EEENSV_INSB_IJNSB_IJNSC_ILi8EEENSC_ILi32EEEEEENSB_IJSI_SD_EEENSB_IJSD_NSC_ILi5EEEEEEEEENSB_IJNSB_IJSI_NSC_ILi512EEEEEENSB_IJSD_SW_EEENSB_IJSW_NSC_ILi16384EEEEEEEEEEEEEvEENS13_INSA_13SM90_TMA_LOADENS15_IS17_S19_NSV_INSB_IJNSB_IJS1A_S1A_EEES1D_S1F_EEENSB_IJS1I_S1J_NSB_IJSW_NSC_ILi4096EEEEEEEEEEEEEvEEEENS_8epilogue10collective6detail29Sm90TmaWarpSpecializedAdapterINS21_15DefaultEpilogueISL_NSB_IJNSB_IJlllEEESD_SW_EEES26_NS20_6thread17LinearCombinationISL_Li1EffLNS27_9ScaleType4KindE0ELNS_15FloatRoundStyleE2ESL_EENS_4gemm15EpilogueDefaultEEEEEvvEEEEvNT_6ParamsE,"aw",@nobits
	.sectionflags	@""
	.align	16
	.zero		1024


//--------------------- .nv.shared.reserved.0     --------------------------
	.section	.nv.shared.reserved.0,"aw",@nobits
	.weak		__nv_reservedSMEM_offset_0_alias
	.size		__nv_reservedSMEM_offset_0_alias, 0, 0
	.other		__nv_reservedSMEM_offset_0_alias,@"STO_CUDA_RESERVED_SHARED STV_DEFAULT"
__nv_reservedSMEM_offset_0_alias:
	.zero		0


//--------------------- .nv.global                --------------------------
	.section	.nv.global,"aw",@nobits
.nv.global:
	.type		_ZN39_INTERNAL_39463747_4_k_cu_a9baf507_27874cute1_E,@object
	.size		_ZN39_INTERNAL_39463747_4_k_cu_a9baf507_27874cute1_E,(_ZN39_INTERNAL_39463747_4_k_cu_a9baf507_27874cuda3std3__45__cpo6cbeginE - _ZN39_INTERNAL_39463747_4_k_cu_a9baf507_27874cute1_E)
_ZN39_INTERNAL_39463747_4_k_cu_a9baf507_27874cute1_E:
	.zero		1
	.type		_ZN39_INTERNAL_39463747_4_k_cu_a9baf507_27874cuda3std3__45__cpo6cbeginE,@object
	.size		_ZN39_INTERNAL_39463747_4_k_cu_a9baf507_27874cuda3std3__45__cpo6cbeginE,(_ZN39_INTERNAL_39463747_4_k_cu_a9baf507_27874cuda3std3__48in_placeE - _ZN39_INTERNAL_39463747_4_k_cu_a9baf507_27874cuda3std3__45__cpo6cbeginE)
_ZN39_INTERNAL_39463747_4_k_cu_a9baf507_27874cuda3std3__45__cpo6cbeginE:
	.zero		1
	.type		_ZN39_INTERNAL_39463747_4_k_cu_a9baf507_27874cuda3std3__48in_placeE,@object
	.size		_ZN39_INTERNAL_39463747_4_k_cu_a9baf507_27874cuda3std3__48in_placeE,(_ZN39_INTERNAL_39463747_4_k_cu_a9baf507_27874cuda3std6ranges3__45__cpo9iter_moveE - _ZN39_INTERNAL_39463747_4_k_cu_a9baf507_27874cuda3std3__48in_placeE)
_ZN39_INTERNAL_39463747_4_k_cu_a9baf507_27874cuda3std3__48in_placeE:
	.zero		1
	.type		_ZN39_INTERNAL_39463747_4_k_cu_a9baf507_27874cuda3std6ranges3__45__cpo9iter_moveE,@object
	.size		_ZN39_INTERNAL_39463747_4_k_cu_a9baf507_27874cuda3std6ranges3__45__cpo9iter_moveE,(_ZN39_INTERNAL_39463747_4_k_cu_a9baf507_27874cuda3std3__45__cpo5beginE - _ZN39_INTERNAL_39463747_4_k_cu_a9baf507_27874cuda3std6ranges3__45__cpo9iter_moveE)
_ZN39_INTERNAL_39463747_4_k_cu_a9baf507_27874cuda3std6ranges3__45__cpo9iter_moveE:
	.zero		1
	.type		_ZN39_INTERNAL_39463747_4_k_cu_a9baf507_27874cuda3std3__45__cpo5beginE,@object
	.size		_ZN39_INTERNAL_39463747_4_k_cu_a9baf507_27874cuda3std3__45__cpo5beginE,(_ZN39_INTERNAL_39463747_4_k_cu_a9baf507_27874cuda3std3__441_GLOBAL__N__39463747_4_k_cu_a9baf507_27876ignoreE - _ZN39_INTERNAL_39463747_4_k_cu_a9baf507_27874cuda3std3__45__cpo5beginE)
_ZN39_INTERNAL_39463747_4_k_cu_a9baf507_27874cuda3std3__45__cpo5beginE:
	.zero		1
	.type		_ZN39_INTERNAL_39463747_4_k_cu_a9baf507_27874cuda3std3__441_GLOBAL__N__39463747_4_k_cu_a9baf507_27876ignoreE,@object
	.size		_ZN39_INTERNAL_39463747_4_k_cu_a9baf507_27874cuda3std3__441_GLOBAL__N__39463747_4_k_cu_a9baf507_27876ignoreE,(_ZN39_INTERNAL_39463747_4_k_cu_a9baf507_27874cute7productE - _ZN39_INTERNAL_39463747_4_k_cu_a9baf507_27874cuda3std3__441_GLOBAL__N__39463747_4_k_cu_a9baf507_27876ignoreE)
_ZN39_INTERNAL_39463747_4_k_cu_a9baf507_27874cuda3std3__441_GLOBAL__N__39463747_4_k_cu_a9baf507_27876ignoreE:
	.zero		1
	.type		_ZN39_INTERNAL_39463747_4_k_cu_a9baf507_27874cute7productE,@object
	.size		_ZN39_INTERNAL_39463747_4_k_cu_a9baf507_27874cute7productE,(_ZN39_INTERNAL_39463747_4_k_cu_a9baf507_27874cuda3std3__45__cpo3endE - _ZN39_INTERNAL_39463747_4_k_cu_a9baf507_27874cute7productE)
_ZN39_INTERNAL_39463747_4_k_cu_a9baf507_27874cute7productE:
	.zero		1
	.type		_ZN39_INTERNAL_39463747_4_k_cu_a9baf507_27874cuda3std3__45__cpo3endE,@object
	.size		_ZN39_INTERNAL_39463747_4_k_cu_a9baf507_27874cuda3std3__45__cpo3endE,(_ZN39_INTERNAL_39463747_4_k_cu_a9baf507_27874cuda3std3__419piecewise_constructE - _ZN39_INTERNAL_39463747_4_k_cu_a9baf507_27874cuda3std3__45__cpo3endE)
_ZN39_INTERNAL_39463747_4_k_cu_a9baf507_27874cuda3std3__45__cpo3endE:
	.zero		1
	.type		_ZN39_INTERNAL_39463747_4_k_cu_a9baf507_27874cuda3std3__419piecewise_constructE,@object
	.size		_ZN39_INTERNAL_39463747_4_k_cu_a9baf507_27874cuda3std3__419piecewise_constructE,(_ZN39_INTERNAL_39463747_4_k_cu_a9baf507_27874cuda3std3__45__cpo4cendE - _ZN39_INTERNAL_39463747_4_k_cu_a9baf507_27874cuda3std3__419piecewise_constructE)
_ZN39_INTERNAL_39463747_4_k_cu_a9baf507_27874cuda3std3__419piecewise_constructE:
	.zero		1
	.type		_ZN39_INTERNAL_39463747_4_k_cu_a9baf507_27874cuda3std3__45__cpo4cendE,@object
	.size		_ZN39_INTERNAL_39463747_4_k_cu_a9baf507_27874cuda3std3__45__cpo4cendE,(_ZN39_INTERNAL_39463747_4_k_cu_a9baf507_27874cuda3std6ranges3__45__cpo4swapE - _ZN39_INTERNAL_39463747_4_k_cu_a9baf507_27874cuda3std3__45__cpo4cendE)
_ZN39_INTERNAL_39463747_4_k_cu_a9baf507_27874cuda3std3__45__cpo4cendE:
	.zero		1
	.type		_ZN39_INTERNAL_39463747_4_k_cu_a9baf507_27874cuda3std6ranges3__45__cpo4swapE,@object
	.size		_ZN39_INTERNAL_39463747_4_k_cu_a9baf507_27874cuda3std6ranges3__45__cpo4swapE,(.L_7 - _ZN39_INTERNAL_39463747_4_k_cu_a9baf507_27874cuda3std6ranges3__45__cpo4swapE)
_ZN39_INTERNAL_39463747_4_k_cu_a9baf507_27874cuda3std6ranges3__45__cpo4swapE:
	.zero		1
.L_7:


//--------------------- .nv.constant0._ZN7cutlass13device_kernelINS_4conv6kernel13ConvUniversalINS1_16ConvProblemShapeILNS1_8OperatorE0ELi2EEENS1_10collective14CollectiveConvINS1_46MainloopSm90TmaGmmaWarpSpecializedImplicitGemmILS5_0ELi5ELi2EN4cute5tupleIJNSA_1CILi1EEESD_SD_EEENS1_36KernelImplicitTmaWarpSpecializedSm90ELi1EEENSB_IJNSC_ILi256EEENSC_ILi64EEENSB_IJSI_EEEEEENS_6half_tESL_NSA_8TiledMMAINSA_8MMA_AtomIJNSA_4SM904GMMA25MMA_64x64x16_F32F16F16_SSILNSP_5MajorE0ELSR_0ELNSP_7ScaleInE1ELSS_1EEEEEENSA_6LayoutISE_NSB_IJNSC_ILi0EEESW_SW_EEEEENSB_IJNSA_10UnderscoreESZ_SZ_EEEEENS7_6detail26Sm90ImplicitGemmTileTraitsINSA_20SM90_TMA_LOAD_IM2COLENSA_14ComposedLayoutINSA_7SwizzleILi3ELi4ELi3EEENSA_18smem_ptr_flag_bitsILi16EEENSV_INSB_IJNSB_IJNSC_ILi8EEENSC_ILi32EEEEEENSB_IJSI_SD_EEENSB_IJSD_NSC_ILi5EEEEEEEEENSB_IJNSB_IJSI_NSC_ILi512EEEEEENSB_IJSD_SW_EEENSB_IJSW_NSC_ILi16384EEEEEEEEEEEEEvEENS13_INSA_13SM90_TMA_LOADENS15_IS17_S19_NSV_INSB_IJNSB_IJS1A_S1A_EEES1D_S1F_EEENSB_IJS1I_S1J_NSB_IJSW_NSC_ILi4096EEEEEEEEEEEEEvEEEENS_8epilogue10collective6detail29Sm90TmaWarpSpecializedAdapterINS21_15DefaultEpilogueISL_NSB_IJNSB_IJlllEEESD_SW_EEES26_NS20_6thread17LinearCombinationISL_Li1EffLNS27_9ScaleType4KindE0ELNS_15FloatRoundStyleE2ESL_EENS_4gemm15EpilogueDefaultEEEEEvvEEEEvNT_6ParamsE --------------------------
	.section	.nv.constant0._ZN7cutlass13device_kernelINS_4conv6kernel13ConvUniversalINS1_16ConvProblemShapeILNS1_8OperatorE0ELi2EEENS1_10collective14CollectiveConvINS1_46MainloopSm90TmaGmmaWarpSpecializedImplicitGemmILS5_0ELi5ELi2EN4cute5tupleIJNSA_1CILi1EEESD_SD_EEENS1_36KernelImplicitTmaWarpSpecializedSm90ELi1EEENSB_IJNSC_ILi256EEENSC_ILi64EEENSB_IJSI_EEEEEENS_6half_tESL_NSA_8TiledMMAINSA_8MMA_AtomIJNSA_4SM904GMMA25MMA_64x64x16_F32F16F16_SSILNSP_5MajorE0ELSR_0ELNSP_7ScaleInE1ELSS_1EEEEEENSA_6LayoutISE_NSB_IJNSC_ILi0EEESW_SW_EEEEENSB_IJNSA_10UnderscoreESZ_SZ_EEEEENS7_6detail26Sm90ImplicitGemmTileTraitsINSA_20SM90_TMA_LOAD_IM2COLENSA_14ComposedLayoutINSA_7SwizzleILi3ELi4ELi3EEENSA_18smem_ptr_flag_bitsILi16EEENSV_INSB_IJNSB_IJNSC_ILi8EEENSC_ILi32EEEEEENSB_IJSI_SD_EEENSB_IJSD_NSC_ILi5EEEEEEEEENSB_IJNSB_IJSI_NSC_ILi512EEEEEENSB_IJSD_SW_EEENSB_IJSW_NSC_ILi16384EEEEEEEEEEEEEvEENS13_INSA_13SM90_TMA_LOADENS15_IS17_S19_NSV_INSB_IJNSB_IJS1A_S1A_EEES1D_S1F_EEENSB_IJS1I_S1J_NSB_IJSW_NSC_ILi4096EEEEEEEEEEEEEvEEEENS_8epilogue10collective6detail29Sm90TmaWarpSpecializedAdapterINS21_15DefaultEpilogueISL_NSB_IJNSB_IJlllEEESD_SW_EEES26_NS20_6thread17LinearCombinationISL_Li1EffLNS27_9ScaleType4KindE0ELNS_15FloatRoundStyleE2ESL_EENS_4gemm15EpilogueDefaultEEEEEvvEEEEvNT_6ParamsE,"a",@progbits
	.sectionflags	@""
	.align	4
.nv.constant0._ZN7cutlass13device_kernelINS_4conv6kernel13ConvUniversalINS1_16ConvProblemShapeILNS1_8OperatorE0ELi2EEENS1_10collective14CollectiveConvINS1_46MainloopSm90TmaGmmaWarpSpecializedImplicitGemmILS5_0ELi5ELi2EN4cute5tupleIJNSA_1CILi1EEESD_SD_EEENS1_36KernelImplicitTmaWarpSpecializedSm90ELi1EEENSB_IJNSC_ILi256EEENSC_ILi64EEENSB_IJSI_EEEEEENS_6half_tESL_NSA_8TiledMMAINSA_8MMA_AtomIJNSA_4SM904GMMA25MMA_64x64x16_F32F16F16_SSILNSP_5MajorE0ELSR_0ELNSP_7ScaleInE1ELSS_1EEEEEENSA_6LayoutISE_NSB_IJNSC_ILi0EEESW_SW_EEEEENSB_IJNSA_10UnderscoreESZ_SZ_EEEEENS7_6detail26Sm90ImplicitGemmTileTraitsINSA_20SM90_TMA_LOAD_IM2COLENSA_14ComposedLayoutINSA_7SwizzleILi3ELi4ELi3EEENSA_18smem_ptr_flag_bitsILi16EEENSV_INSB_IJNSB_IJNSC_ILi8EEENSC_ILi32EEEEEENSB_IJSI_SD_EEENSB_IJSD_NSC_ILi5EEEEEEEEENSB_IJNSB_IJSI_NSC_ILi512EEEEEENSB_IJSD_SW_EEENSB_IJSW_NSC_ILi16384EEEEEEEEEEEEEvEENS13_INSA_13SM90_TMA_LOADENS15_IS17_S19_NSV_INSB_IJNSB_IJS1A_S1A_EEES1D_S1F_EEENSB_IJS1I_S1J_NSB_IJSW_NSC_ILi4096EEEEEEEEEEEEEvEEEENS_8epilogue10collective6detail29Sm90TmaWarpSpecializedAdapterINS21_15DefaultEpilogueISL_NSB_IJNSB_IJlllEEESD_SW_EEES26_NS20_6thread17LinearCombinationISL_Li1EffLNS27_9ScaleType4KindE0ELNS_15FloatRoundStyleE2ESL_EENS_4gemm15EpilogueDefaultEEEEEvvEEEEvNT_6ParamsE:
	.zero		1536


//--------------------- SYMBOLS --------------------------

	.type		.nv.reservedSmem.offset0,@object
	.size		.nv.reservedSmem.offset0,0x4
